	.target	sm_90a

	.elftype	@"ET_EXEC"


//--------------------- .note.nv.tkinfo           --------------------------
	.section	.note.nv.tkinfo,"",@"SHT_NOTE"
	.sectionflags	@"SHF_NOTE_NV_TKINFO"
	.tkinfo
        /*0018*/ 	.word	0x00000002
        /*0030*/ 	.string	""
        /*0030*/ 	.string	"ptxas"
        /*0030*/ 	.string	"Cuda compilation tools, release 13.0, V13.0.88"
        /*0030*/ 	.string	"Build cuda_13.0.r13.0/compiler.36424714_0"
        /*0030*/ 	.string	"-arch sm_90a -m 64 "



//--------------------- .note.nv.cuinfo           --------------------------
	.section	.note.nv.cuinfo,"",@"SHT_NOTE"
	.sectionflags	@"SHF_NOTE_NV_CUINFO"
        /*0018*/ 	.short	0x0002
        /*001a*/ 	.short	0x005a
        /*001c*/ 	.short	0x0082
	.zero		2


//--------------------- .nv.info                  --------------------------
	.section	.nv.info,"",@"SHT_CUDA_INFO"
	.align	4


	//----- nvinfo : EIATTR_REGCOUNT
	.align		4
        /*0000*/ 	.byte	0x04, 0x2f
        /*0002*/ 	.short	(.L_15 - .L_14)
	.align		4
.L_14:
        /*0004*/ 	.word	index@(_ZN7cutlass13device_kernelINS_4gemm6kernel13GemmUniversalIN4cute5tupleIJiiiiEEENS1_10collective13CollectiveMmaINS1_34MainloopSm90TmaGmmaWarpSpecializedILi2ENS5_IJNS4_1CILi1EEESB_SB_EEENS1_35KernelTmaWarpSpecializedCooperativeEEENS5_IJNSA_ILi256EEENSA_ILi128EEESG_EEEaNS5_IJlSB_lEEEaSI_NS4_8TiledMMAINS4_8MMA_AtomIJNS4_4SM904GMMA27MMA_64x128x32_S32S8S8_SS_TNEEEENS4_6LayoutINS5_IJNSA_ILi2EEESB_SB_EEENS5_IJSB_NSA_ILi0EEESS_EEEEENS5_IJNS4_10UnderscoreESV_SV_EEEEENS4_13SM90_TMA_LOADENS4_14ComposedLayoutINS4_7SwizzleILi3ELi4ELi3EEENS4_18smem_ptr_flag_bitsILi8EEENSP_INS5_IJNSA_ILi8EEESG_EEENS5_IJSG_SB_EEEEEEEvNS4_8identityESY_S18_vS19_EENS_8epilogue10collective6detail29Sm90TmaWarpSpecializedAdapterINS1C_15DefaultEpilogueIaSI_SI_NS1B_6thread17LinearCombinationIaLi1EiiLNS1G_9ScaleType4KindE0ELNS_15FloatRoundStyleE2EaEENS1_15EpilogueDefaultEEEEEvvEEEEvNT_6ParamsE)
        /*0008*/ 	.word	0x000000a8


	//----- nvinfo : EIATTR_FRAME_SIZE
	.align		4
.L_15:
        /*000c*/ 	.byte	0x04, 0x11
        /*000e*/ 	.short	(.L_17 - .L_16)
	.align		4
.L_16:
        /*0010*/ 	.word	index@(_ZN7cutlass13device_kernelINS_4gemm6kernel13GemmUniversalIN4cute5tupleIJiiiiEEENS1_10collective13CollectiveMmaINS1_34MainloopSm90TmaGmmaWarpSpecializedILi2ENS5_IJNS4_1CILi1EEESB_SB_EEENS1_35KernelTmaWarpSpecializedCooperativeEEENS5_IJNSA_ILi256EEENSA_ILi128EEESG_EEEaNS5_IJlSB_lEEEaSI_NS4_8TiledMMAINS4_8MMA_AtomIJNS4_4SM904GMMA27MMA_64x128x32_S32S8S8_SS_TNEEEENS4_6LayoutINS5_IJNSA_ILi2EEESB_SB_EEENS5_IJSB_NSA_ILi0EEESS_EEEEENS5_IJNS4_10UnderscoreESV_SV_EEEEENS4_13SM90_TMA_LOADENS4_14ComposedLayoutINS4_7SwizzleILi3ELi4ELi3EEENS4_18smem_ptr_flag_bitsILi8EEENSP_INS5_IJNSA_ILi8EEESG_EEENS5_IJSG_SB_EEEEEEEvNS4_8identityESY_S18_vS19_EENS_8epilogue10collective6detail29Sm90TmaWarpSpecializedAdapterINS1C_15DefaultEpilogueIaSI_SI_NS1B_6thread17LinearCombinationIaLi1EiiLNS1G_9ScaleType4KindE0ELNS_15FloatRoundStyleE2EaEENS1_15EpilogueDefaultEEEEEvvEEEEvNT_6ParamsE)
        /*0014*/ 	.word	0x00000000


	//----- nvinfo : EIATTR_MIN_STACK_SIZE
	.align		4
.L_17:
        /*0018*/ 	.byte	0x04, 0x12
        /*001a*/ 	.short	(.L_19 - .L_18)
	.align		4
.L_18:
        /*001c*/ 	.word	index@(_ZN7cutlass13device_kernelINS_4gemm6kernel13GemmUniversalIN4cute5tupleIJiiiiEEENS1_10collective13CollectiveMmaINS1_34MainloopSm90TmaGmmaWarpSpecializedILi2ENS5_IJNS4_1CILi1EEESB_SB_EEENS1_35KernelTmaWarpSpecializedCooperativeEEENS5_IJNSA_ILi256EEENSA_ILi128EEESG_EEEaNS5_IJlSB_lEEEaSI_NS4_8TiledMMAINS4_8MMA_AtomIJNS4_4SM904GMMA27MMA_64x128x32_S32S8S8_SS_TNEEEENS4_6LayoutINS5_IJNSA_ILi2EEESB_SB_EEENS5_IJSB_NSA_ILi0EEESS_EEEEENS5_IJNS4_10UnderscoreESV_SV_EEEEENS4_13SM90_TMA_LOADENS4_14ComposedLayoutINS4_7SwizzleILi3ELi4ELi3EEENS4_18smem_ptr_flag_bitsILi8EEENSP_INS5_IJNSA_ILi8EEESG_EEENS5_IJSG_SB_EEEEEEEvNS4_8identityESY_S18_vS19_EENS_8epilogue10collective6detail29Sm90TmaWarpSpecializedAdapterINS1C_15DefaultEpilogueIaSI_SI_NS1B_6thread17LinearCombinationIaLi1EiiLNS1G_9ScaleType4KindE0ELNS_15FloatRoundStyleE2EaEENS1_15EpilogueDefaultEEEEEvvEEEEvNT_6ParamsE)
        /*0020*/ 	.word	0x00000000
.L_19:


//--------------------- .nv.compat                --------------------------
	.section	.nv.compat,"",@"SHT_CUDA_COMPAT_INFO"
	.align	4
        /*0000*/ 	.byte	0x02, 0x09, 0x01, 0x00, 0x02, 0x02, 0x04, 0x00, 0x02, 0x05, 0x05, 0x00, 0x03, 0x07, 0x01, 0x01
        /*0010*/ 	.byte	0x02, 0x03, 0x01, 0x00, 0x02, 0x06, 0x01, 0x00, 0x04, 0x0b, 0x08, 0x00, 0x00, 0x00, 0x00, 0x00
        /*0020*/ 	.byte	0x00, 0x00, 0x00, 0x00


//--------------------- .nv.info._ZN7cutlass13device_kernelINS_4gemm6kernel13GemmUniversalIN4cute5tupleIJiiiiEEENS1_10collective13CollectiveMmaINS1_34MainloopSm90TmaGmmaWarpSpecializedILi2ENS5_IJNS4_1CILi1EEESB_SB_EEENS1_35KernelTmaWarpSpecializedCooperativeEEENS5_IJNSA_ILi256EEENSA_ILi128EEESG_EEEaNS5_IJlSB_lEEEaSI_NS4_8TiledMMAINS4_8MMA_AtomIJNS4_4SM904GMMA27MMA_64x128x32_S32S8S8_SS_TNEEEENS4_6LayoutINS5_IJNSA_ILi2EEESB_SB_EEENS5_IJSB_NSA_ILi0EEESS_EEEEENS5_IJNS4_10UnderscoreESV_SV_EEEEENS4_13SM90_TMA_LOADENS4_14ComposedLayoutINS4_7SwizzleILi3ELi4ELi3EEENS4_18smem_ptr_flag_bitsILi8EEENSP_INS5_IJNSA_ILi8EEESG_EEENS5_IJSG_SB_EEEEEEEvNS4_8identityESY_S18_vS19_EENS_8epilogue10collective6detail29Sm90TmaWarpSpecializedAdapterINS1C_15DefaultEpilogueIaSI_SI_NS1B_6thread17LinearCombinationIaLi1EiiLNS1G_9ScaleType4KindE0ELNS_15FloatRoundStyleE2EaEENS1_15EpilogueDefaultEEEEEvvEEEEvNT_6ParamsE --------------------------
	.section	.nv.info._ZN7cutlass13device_kernelINS_4gemm6kernel13GemmUniversalIN4cute5tupleIJiiiiEEENS1_10collective13CollectiveMmaINS1_34MainloopSm90TmaGmmaWarpSpecializedILi2ENS5_IJNS4_1CILi1EEESB_SB_EEENS1_35KernelTmaWarpSpecializedCooperativeEEENS5_IJNSA_ILi256EEENSA_ILi128EEESG_EEEaNS5_IJlSB_lEEEaSI_NS4_8TiledMMAINS4_8MMA_AtomIJNS4_4SM904GMMA27MMA_64x128x32_S32S8S8_SS_TNEEEENS4_6LayoutINS5_IJNSA_ILi2EEESB_SB_EEENS5_IJSB_NSA_ILi0EEESS_EEEEENS5_IJNS4_10UnderscoreESV_SV_EEEEENS4_13SM90_TMA_LOADENS4_14ComposedLayoutINS4_7SwizzleILi3ELi4ELi3EEENS4_18smem_ptr_flag_bitsILi8EEENSP_INS5_IJNSA_ILi8EEESG_EEENS5_IJSG_SB_EEEEEEEvNS4_8identityESY_S18_vS19_EENS_8epilogue10collective6detail29Sm90TmaWarpSpecializedAdapterINS1C_15DefaultEpilogueIaSI_SI_NS1B_6thread17LinearCombinationIaLi1EiiLNS1G_9ScaleType4KindE0ELNS_15FloatRoundStyleE2EaEENS1_15EpilogueDefaultEEEEEvvEEEEvNT_6ParamsE,"",@"SHT_CUDA_INFO"
	.sectionflags	@""
	.align	4


	//----- nvinfo : EIATTR_CUDA_API_VERSION
	.align		4
        /*0000*/ 	.byte	0x04, 0x37
        /*0002*/ 	.short	(.L_21 - .L_20)
.L_20:
        /*0004*/ 	.word	0x00000082


	//----- nvinfo : EIATTR_KPARAM_INFO
	.align		4
.L_21:
        /*0008*/ 	.byte	0x04, 0x17
        /*000a*/ 	.short	(.L_23 - .L_22)
.L_22:
        /*000c*/ 	.word	0x00000000
        /*0010*/ 	.short	0x0000
        /*0012*/ 	.short	0x0070
        /*0014*/ 	.byte	0x00, 0xf0, 0x01, 0x10


	//----- nvinfo : EIATTR_SPARSE_MMA_MASK
	.align		4
.L_23:
        /*0018*/ 	.byte	0x03, 0x50
        /*001a*/ 	.short	0x0000


	//----- nvinfo : EIATTR_MAXREG_COUNT
	.align		4
        /*001c*/ 	.byte	0x03, 0x1b
        /*001e*/ 	.short	0x00a8


	//----- nvinfo : EIATTR_NUM_BARRIERS
	.align		4
        /*0020*/ 	.byte	0x02, 0x4c
        /*0022*/ 	.byte	0x01
	.zero		1


	//----- nvinfo : EIATTR_EXTERNS
	.align		4
        /*0024*/ 	.byte	0x04, 0x0f
        /*0026*/ 	.short	(.L_25 - .L_24)


	//   ....[0]....
	.align		4
.L_24:
        /*0028*/ 	.word	index@(__assertfail)


	//----- nvinfo : EIATTR_MERCURY_ISA_VERSION
	.align		4
.L_25:
        /*002c*/ 	.byte	0x03, 0x5f
        /*002e*/ 	.short	0x0101


	//----- nvinfo : EIATTR_INT_WARP_WIDE_INSTR_OFFSETS
	.align		4
        /*0030*/ 	.byte	0x04, 0x31
        /*0032*/ 	.short	(.L_27 - .L_26)


	//   ....[0]....
.L_26:
        /*0034*/ 	.word	0x00000370


	//   ....[1]....
        /*0038*/ 	.word	0x000003a0


	//   ....[2]....
        /*003c*/ 	.word	0x00000480


	//----- nvinfo : EIATTR_COOP_GROUP_MASK_REGIDS
	.align		4
.L_27:
        /*0040*/ 	.byte	0x04, 0x29
        /*0042*/ 	.short	(.L_29 - .L_28)


	//   ....[0]....
.L_28:
        /*0044*/ 	.word	0xffffffff


	//   ....[1]....
        /*0048*/ 	.word	0xffffffff


	//   ....[2]....
        /*004c*/ 	.word	0xffffffff


	//   ....[3]....
        /*0050*/ 	.word	0xffffffff


	//   ....[4]....
        /*0054*/ 	.word	0xffffffff


	//----- nvinfo : EIATTR_COOP_GROUP_INSTR_OFFSETS
	.align		4
.L_29:
        /*0058*/ 	.byte	0x04, 0x28
        /*005a*/ 	.short	(.L_31 - .L_30)


	//   ....[0]....
.L_30:
        /*005c*/ 	.word	0x00000060


	//   ....[1]....
        /*0060*/ 	.word	0x00000070


	//   ....[2]....
        /*0064*/ 	.word	0x00000130


	//   ....[3]....
        /*0068*/ 	.word	0x00000280


	//   ....[4]....
        /*006c*/ 	.word	0x00000f30


	//----- nvinfo : EIATTR_REG_RECONFIG
	.align		4
.L_31:
        /*0070*/ 	.byte	0x01, 0x54
	.zero		2


	//----- nvinfo : EIATTR_SYSCALL_OFFSETS
	.align		4
        /*0074*/ 	.byte	0x04, 0x46
        /*0076*/ 	.short	(.L_33 - .L_32)


	//   ....[0]....
.L_32:
        /*0078*/ 	.word	0x00001100


	//----- nvinfo : EIATTR_MBARRIER_INSTR_OFFSETS
	.align		4
.L_33:
        /*007c*/ 	.byte	0x04, 0x39
        /*007e*/ 	.short	(.L_35 - .L_34)


	//   ....[0]....
.L_34:
        /*0080*/ 	.word	0x00000230
        /*0084*/ 	.word	0x000000ff
        /*0088*/ 	.word	0x00000000
        /*008c*/ 	.short	0x0100
        /*008e*/ 	.byte	0x08
	.zero		1


	//   ....[1]....
        /*0090*/ 	.word	0x00000240
        /*0094*/ 	.word	0x000000ff
        /*0098*/ 	.word	0x00000010
        /*009c*/ 	.short	0x0100
        /*009e*/ 	.byte	0x08
	.zero		1


	//   ....[2]....
        /*00a0*/ 	.word	0x00000250
        /*00a4*/ 	.word	0x000000ff
        /*00a8*/ 	.word	0x00000008
        /*00ac*/ 	.short	0x0100
        /*00ae*/ 	.byte	0x08
	.zero		1


	//   ....[3]....
        /*00b0*/ 	.word	0x00000260
        /*00b4*/ 	.word	0x000000ff
        /*00b8*/ 	.word	0x00000018
        /*00bc*/ 	.short	0x0100
        /*00be*/ 	.byte	0x08
	.zero		1


	//   ....[4]....
        /*00c0*/ 	.word	0x000004f0
        /*00c4*/ 	.word	0x000000ff
        /*00c8*/ 	.word	0x00000030
        /*00cc*/ 	.short	0x0100
        /*00ce*/ 	.byte	0x06
	.zero		1


	//   ....[5]....
        /*00d0*/ 	.word	0x00000550
        /*00d4*/ 	.word	0x000000ff
        /*00d8*/ 	.word	0x00000038
        /*00dc*/ 	.short	0x0100
        /*00de*/ 	.byte	0x06
	.zero		1


	//   ....[6]....
        /*00e0*/ 	.word	0x000011d0
        /*00e4*/ 	.word	0x00000003
        /*00e8*/ 	.word	0x00000000
        /*00ec*/ 	.short	0x010a
        /*00ee*/ 	.byte	0x3f
	.zero		1


	//   ....[7]....
        /*00f0*/ 	.word	0x00001210
        /*00f4*/ 	.word	0x00000003
        /*00f8*/ 	.word	0x00000000
        /*00fc*/ 	.short	0x010a
        /*00fe*/ 	.byte	0x3f
	.zero		1


	//   ....[8]....
        /*0100*/ 	.word	0x00001710
        /*0104*/ 	.word	0x00000005
        /*0108*/ 	.word	0x00000000
        /*010c*/ 	.short	0x010a
        /*010e*/ 	.byte	0x3f
	.zero		1


	//   ....[9]....
        /*0110*/ 	.word	0x00001750
        /*0114*/ 	.word	0x00000005
        /*0118*/ 	.word	0x00000000
        /*011c*/ 	.short	0x010a
        /*011e*/ 	.byte	0x3f
	.zero		1


	//   ....[10]....
        /*0120*/ 	.word	0x00001af0
        /*0124*/ 	.word	0x00000004
        /*0128*/ 	.word	0x00000000
        /*012c*/ 	.short	0x0101
        /*012e*/ 	.byte	0x3f
	.zero		1


	//   ....[11]....
        /*0130*/ 	.word	0x00001cb0
        /*0134*/ 	.word	0x00000000
        /*0138*/ 	.word	0x00000000
        /*013c*/ 	.short	0x0101
        /*013e*/ 	.byte	0x3f
	.zero		1


	//   ....[12]....
        /*0140*/ 	.word	0x00009390
        /*0144*/ 	.word	0x0000000c
        /*0148*/ 	.word	0x00000010
        /*014c*/ 	.short	0x010a
        /*014e*/ 	.byte	0x3f
	.zero		1


	//   ....[13]....
        /*0150*/ 	.word	0x00009750
        /*0154*/ 	.word	0x00000005
        /*0158*/ 	.word	0x00000038
        /*015c*/ 	.short	0x0101
        /*015e*/ 	.byte	0x3f
	.zero		1


	//   ....[14]....
        /*0160*/ 	.word	0x00009e50
        /*0164*/ 	.word	0x00000007
        /*0168*/ 	.word	0x00000000
        /*016c*/ 	.short	0x010a
        /*016e*/ 	.byte	0x3f
	.zero		1


	//   ....[15]....
        /*0170*/ 	.word	0x00009ed0
        /*0174*/ 	.word	0x00000005
        /*0178*/ 	.word	0x00000000
        /*017c*/ 	.short	0x010a
        /*017e*/ 	.byte	0x3f
	.zero		1


	//   ....[16]....
        /*0180*/ 	.word	0x00009f30
        /*0184*/ 	.word	0x00000003
        /*0188*/ 	.word	0x00000000
        /*018c*/ 	.short	0x010a
        /*018e*/ 	.byte	0x3f
	.zero		1


	//   ....[17]....
        /*0190*/ 	.word	0x00009f80
        /*0194*/ 	.word	0x00000005
        /*0198*/ 	.word	0x00000000
        /*019c*/ 	.short	0x010a
        /*019e*/ 	.byte	0x3f
	.zero		1


	//   ....[18]....
        /*01a0*/ 	.word	0x0000a050
        /*01a4*/ 	.word	0x0000000c
        /*01a8*/ 	.word	0x00000010
        /*01ac*/ 	.short	0x010a
        /*01ae*/ 	.byte	0x3f
	.zero		1


	//   ....[19]....
        /*01b0*/ 	.word	0x0000a120
        /*01b4*/ 	.word	0x00000007
        /*01b8*/ 	.word	0x00000000
        /*01bc*/ 	.short	0x010a
        /*01be*/ 	.byte	0x3f
	.zero		1


	//----- nvinfo : EIATTR_NUM_MBARRIERS
	.align		4
.L_35:
        /*01c0*/ 	.byte	0x03, 0x38
        /*01c2*/ 	.short	0x0006


	//----- nvinfo : EIATTR_EXIT_INSTR_OFFSETS
	.align		4
        /*01c4*/ 	.byte	0x04, 0x1c
        /*01c6*/ 	.short	(.L_37 - .L_36)


	//   ....[0]....
.L_36:
        /*01c8*/ 	.word	0x000005a0


	//   ....[1]....
        /*01cc*/ 	.word	0x00000e70


	//   ....[2]....
        /*01d0*/ 	.word	0x00008a00


	//   ....[3]....
        /*01d4*/ 	.word	0x00009030


	//   ....[4]....
        /*01d8*/ 	.word	0x00009f20


	//----- nvinfo : EIATTR_MAX_THREADS
	.align		4
.L_37:
        /*01dc*/ 	.byte	0x04, 0x05
        /*01de*/ 	.short	(.L_39 - .L_38)
.L_38:
        /*01e0*/ 	.word	0x00000180
        /*01e4*/ 	.word	0x00000001
        /*01e8*/ 	.word	0x00000001


	//----- nvinfo : EIATTR_CRS_STACK_SIZE
	.align		4
.L_39:
        /*01ec*/ 	.byte	0x04, 0x1e
        /*01ee*/ 	.short	(.L_41 - .L_40)
.L_40:
        /*01f0*/ 	.word	0x00000000


	//----- nvinfo : EIATTR_CBANK_PARAM_SIZE
	.align		4
.L_41:
        /*01f4*/ 	.byte	0x03, 0x19
        /*01f6*/ 	.short	0x0470


	//----- nvinfo : EIATTR_PARAM_CBANK
	.align		4
        /*01f8*/ 	.byte	0x04, 0x0a
        /*01fa*/ 	.short	(.L_43 - .L_42)
	.align		4
.L_42:
        /*01fc*/ 	.word	index@(.nv.constant0._ZN7cutlass13device_kernelINS_4gemm6kernel13GemmUniversalIN4cute5tupleIJiiiiEEENS1_10collective13CollectiveMmaINS1_34MainloopSm90TmaGmmaWarpSpecializedILi2ENS5_IJNS4_1CILi1EEESB_SB_EEENS1_35KernelTmaWarpSpecializedCooperativeEEENS5_IJNSA_ILi256EEENSA_ILi128EEESG_EEEaNS5_IJlSB_lEEEaSI_NS4_8TiledMMAINS4_8MMA_AtomIJNS4_4SM904GMMA27MMA_64x128x32_S32S8S8_SS_TNEEEENS4_6LayoutINS5_IJNSA_ILi2EEESB_SB_EEENS5_IJSB_NSA_ILi0EEESS_EEEEENS5_IJNS4_10UnderscoreESV_SV_EEEEENS4_13SM90_TMA_LOADENS4_14ComposedLayoutINS4_7SwizzleILi3ELi4ELi3EEENS4_18smem_ptr_flag_bitsILi8EEENSP_INS5_IJNSA_ILi8EEESG_EEENS5_IJSG_SB_EEEEEEEvNS4_8identityESY_S18_vS19_EENS_8epilogue10collective6detail29Sm90TmaWarpSpecializedAdapterINS1C_15DefaultEpilogueIaSI_SI_NS1B_6thread17LinearCombinationIaLi1EiiLNS1G_9ScaleType4KindE0ELNS_15FloatRoundStyleE2EaEENS1_15EpilogueDefaultEEEEEvvEEEEvNT_6ParamsE)
        /*0200*/ 	.short	0x0210
        /*0202*/ 	.short	0x0470


	//----- nvinfo : EIATTR_SW_WAR
	.align		4
.L_43:
        /*0204*/ 	.byte	0x04, 0x36
        /*0206*/ 	.short	(.L_45 - .L_44)
.L_44:
        /*0208*/ 	.word	0x00000008
.L_45:


//--------------------- .nv.callgraph             --------------------------
	.section	.nv.callgraph,"",@"SHT_CUDA_CALLGRAPH"
	.align	4
	.sectionentsize	8
	.align		4
        /*0000*/ 	.word	0x00000000
	.align		4
        /*0004*/ 	.word	0xffffffff
	.align		4
        /*0008*/ 	.word	index@(_ZN7cutlass13device_kernelINS_4gemm6kernel13GemmUniversalIN4cute5tupleIJiiiiEEENS1_10collective13CollectiveMmaINS1_34MainloopSm90TmaGmmaWarpSpecializedILi2ENS5_IJNS4_1CILi1EEESB_SB_EEENS1_35KernelTmaWarpSpecializedCooperativeEEENS5_IJNSA_ILi256EEENSA_ILi128EEESG_EEEaNS5_IJlSB_lEEEaSI_NS4_8TiledMMAINS4_8MMA_AtomIJNS4_4SM904GMMA27MMA_64x128x32_S32S8S8_SS_TNEEEENS4_6LayoutINS5_IJNSA_ILi2EEESB_SB_EEENS5_IJSB_NSA_ILi0EEESS_EEEEENS5_IJNS4_10UnderscoreESV_SV_EEEEENS4_13SM90_TMA_LOADENS4_14ComposedLayoutINS4_7SwizzleILi3ELi4ELi3EEENS4_18smem_ptr_flag_bitsILi8EEENSP_INS5_IJNSA_ILi8EEESG_EEENS5_IJSG_SB_EEEEEEEvNS4_8identityESY_S18_vS19_EENS_8epilogue10collective6detail29Sm90TmaWarpSpecializedAdapterINS1C_15DefaultEpilogueIaSI_SI_NS1B_6thread17LinearCombinationIaLi1EiiLNS1G_9ScaleType4KindE0ELNS_15FloatRoundStyleE2EaEENS1_15EpilogueDefaultEEEEEvvEEEEvNT_6ParamsE)
	.align		4
        /*000c*/ 	.word	index@(__assertfail)
	.align		4
        /*0010*/ 	.word	0x00000000
	.align		4
        /*0014*/ 	.word	0xfffffffe
	.align		4
        /*0018*/ 	.word	0x00000000
	.align		4
        /*001c*/ 	.word	0xfffffffd
	.align		4
        /*0020*/ 	.word	0x00000000
	.align		4
        /*0024*/ 	.word	0xfffffffc


//--------------------- .nv.constant4             --------------------------
	.section	.nv.constant4,"a",@progbits
	.align	8
	.align		8
.nv.constant4:
        /*0000*/ 	.dword	__assertfail
	.align		8
        /*0008*/ 	.dword	__unnamed_1
	.align		8
        /*0010*/ 	.dword	_ZN40_INTERNAL_aaa51d7b_4_k_cu_d5dd61de_302904cuda3std3__45__cpo5beginE
	.align		8
        /*0018*/ 	.dword	_ZN40_INTERNAL_aaa51d7b_4_k_cu_d5dd61de_302904cuda3std3__45__cpo3endE
	.align		8
        /*0020*/ 	.dword	_ZN40_INTERNAL_aaa51d7b_4_k_cu_d5dd61de_302904cuda3std3__45__cpo6cbeginE
	.align		8
        /*0028*/ 	.dword	_ZN40_INTERNAL_aaa51d7b_4_k_cu_d5dd61de_302904cuda3std3__45__cpo4cendE
	.align		8
        /*0030*/ 	.dword	_ZN40_INTERNAL_aaa51d7b_4_k_cu_d5dd61de_302904cuda3std3__442_GLOBAL__N__aaa51d7b_4_k_cu_d5dd61de_302906ignoreE
	.align		8
        /*0038*/ 	.dword	_ZN40_INTERNAL_aaa51d7b_4_k_cu_d5dd61de_302904cuda3std3__419piecewise_constructE
	.align		8
        /*0040*/ 	.dword	_ZN40_INTERNAL_aaa51d7b_4_k_cu_d5dd61de_302904cuda3std3__48in_placeE
	.align		8
        /*0048*/ 	.dword	_ZN40_INTERNAL_aaa51d7b_4_k_cu_d5dd61de_302904cuda3std6ranges3__45__cpo4swapE
	.align		8
        /*0050*/ 	.dword	_ZN40_INTERNAL_aaa51d7b_4_k_cu_d5dd61de_302904cuda3std6ranges3__45__cpo9iter_moveE
	.align		8
        /*0058*/ 	.dword	_ZN40_INTERNAL_aaa51d7b_4_k_cu_d5dd61de_302904cute7productE
	.align		8
        /*0060*/ 	.dword	_ZN40_INTERNAL_aaa51d7b_4_k_cu_d5dd61de_302904cute1_E
	.align		8
        /*0068*/ 	.dword	$str$22
	.align		8
        /*0070*/ 	.dword	$str$23


//--------------------- .text._ZN7cutlass13device_kernelINS_4gemm6kernel13GemmUniversalIN4cute5tupleIJiiiiEEENS1_10collective13CollectiveMmaINS1_34MainloopSm90TmaGmmaWarpSpecializedILi2ENS5_IJNS4_1CILi1EEESB_SB_EEENS1_35KernelTmaWarpSpecializedCooperativeEEENS5_IJNSA_ILi256EEENSA_ILi128EEESG_EEEaNS5_IJlSB_lEEEaSI_NS4_8TiledMMAINS4_8MMA_AtomIJNS4_4SM904GMMA27MMA_64x128x32_S32S8S8_SS_TNEEEENS4_6LayoutINS5_IJNSA_ILi2EEESB_SB_EEENS5_IJSB_NSA_ILi0EEESS_EEEEENS5_IJNS4_10UnderscoreESV_SV_EEEEENS4_13SM90_TMA_LOADENS4_14ComposedLayoutINS4_7SwizzleILi3ELi4ELi3EEENS4_18smem_ptr_flag_bitsILi8EEENSP_INS5_IJNSA_ILi8EEESG_EEENS5_IJSG_SB_EEEEEEEvNS4_8identityESY_S18_vS19_EENS_8epilogue10collective6detail29Sm90TmaWarpSpecializedAdapterINS1C_15DefaultEpilogueIaSI_SI_NS1B_6thread17LinearCombinationIaLi1EiiLNS1G_9ScaleType4KindE0ELNS_15FloatRoundStyleE2EaEENS1_15EpilogueDefaultEEEEEvvEEEEvNT_6ParamsE --------------------------
	.section	.text._ZN7cutlass13device_kernelINS_4gemm6kernel13GemmUniversalIN4cute5tupleIJiiiiEEENS1_10collective13CollectiveMmaINS1_34MainloopSm90TmaGmmaWarpSpecializedILi2ENS5_IJNS4_1CILi1EEESB_SB_EEENS1_35KernelTmaWarpSpecializedCooperativeEEENS5_IJNSA_ILi256EEENSA_ILi128EEESG_EEEaNS5_IJlSB_lEEEaSI_NS4_8TiledMMAINS4_8MMA_AtomIJNS4_4SM904GMMA27MMA_64x128x32_S32S8S8_SS_TNEEEENS4_6LayoutINS5_IJNSA_ILi2EEESB_SB_EEENS5_IJSB_NSA_ILi0EEESS_EEEEENS5_IJNS4_10UnderscoreESV_SV_EEEEENS4_13SM90_TMA_LOADENS4_14ComposedLayoutINS4_7SwizzleILi3ELi4ELi3EEENS4_18smem_ptr_flag_bitsILi8EEENSP_INS5_IJNSA_ILi8EEESG_EEENS5_IJSG_SB_EEEEEEEvNS4_8identityESY_S18_vS19_EENS_8epilogue10collective6detail29Sm90TmaWarpSpecializedAdapterINS1C_15DefaultEpilogueIaSI_SI_NS1B_6thread17LinearCombinationIaLi1EiiLNS1G_9ScaleType4KindE0ELNS_15FloatRoundStyleE2EaEENS1_15EpilogueDefaultEEEEEvvEEEEvNT_6ParamsE,"ax",@progbits
	.align	128
.text._ZN7cutlass13device_kernelINS_4gemm6kernel13GemmUniversalIN4cute5tupleIJiiiiEEENS1_10collective13CollectiveMmaINS1_34MainloopSm90TmaGmmaWarpSpecializedILi2ENS5_IJNS4_1CILi1EEESB_SB_EEENS1_35KernelTmaWarpSpecializedCooperativeEEENS5_IJNSA_ILi256EEENSA_ILi128EEESG_EEEaNS5_IJlSB_lEEEaSI_NS4_8TiledMMAINS4_8MMA_AtomIJNS4_4SM904GMMA27MMA_64x128x32_S32S8S8_SS_TNEEEENS4_6LayoutINS5_IJNSA_ILi2EEESB_SB_EEENS5_IJSB_NSA_ILi0EEESS_EEEEENS5_IJNS4_10UnderscoreESV_SV_EEEEENS4_13SM90_TMA_LOADENS4_14ComposedLayoutINS4_7SwizzleILi3ELi4ELi3EEENS4_18smem_ptr_flag_bitsILi8EEENSP_INS5_IJNSA_ILi8EEESG_EEENS5_IJSG_SB_EEEEEEEvNS4_8identityESY_S18_vS19_EENS_8epilogue10collective6detail29Sm90TmaWarpSpecializedAdapterINS1C_15DefaultEpilogueIaSI_SI_NS1B_6thread17LinearCombinationIaLi1EiiLNS1G_9ScaleType4KindE0ELNS_15FloatRoundStyleE2EaEENS1_15EpilogueDefaultEEEEEvvEEEEvNT_6ParamsE:
        .type           _ZN7cutlass13device_kernelINS_4gemm6kernel13GemmUniversalIN4cute5tupleIJiiiiEEENS1_10collective13CollectiveMmaINS1_34MainloopSm90TmaGmmaWarpSpecializedILi2ENS5_IJNS4_1CILi1EEESB_SB_EEENS1_35KernelTmaWarpSpecializedCooperativeEEENS5_IJNSA_ILi256EEENSA_ILi128EEESG_EEEaNS5_IJlSB_lEEEaSI_NS4_8TiledMMAINS4_8MMA_AtomIJNS4_4SM904GMMA27MMA_64x128x32_S32S8S8_SS_TNEEEENS4_6LayoutINS5_IJNSA_ILi2EEESB_SB_EEENS5_IJSB_NSA_ILi0EEESS_EEEEENS5_IJNS4_10UnderscoreESV_SV_EEEEENS4_13SM90_TMA_LOADENS4_14ComposedLayoutINS4_7SwizzleILi3ELi4ELi3EEENS4_18smem_ptr_flag_bitsILi8EEENSP_INS5_IJNSA_ILi8EEESG_EEENS5_IJSG_SB_EEEEEEEvNS4_8identityESY_S18_vS19_EENS_8epilogue10collective6detail29Sm90TmaWarpSpecializedAdapterINS1C_15DefaultEpilogueIaSI_SI_NS1B_6thread17LinearCombinationIaLi1EiiLNS1G_9ScaleType4KindE0ELNS_15FloatRoundStyleE2EaEENS1_15EpilogueDefaultEEEEEvvEEEEvNT_6ParamsE,@function
        .size           _ZN7cutlass13device_kernelINS_4gemm6kernel13GemmUniversalIN4cute5tupleIJiiiiEEENS1_10collective13CollectiveMmaINS1_34MainloopSm90TmaGmmaWarpSpecializedILi2ENS5_IJNS4_1CILi1EEESB_SB_EEENS1_35KernelTmaWarpSpecializedCooperativeEEENS5_IJNSA_ILi256EEENSA_ILi128EEESG_EEEaNS5_IJlSB_lEEEaSI_NS4_8TiledMMAINS4_8MMA_AtomIJNS4_4SM904GMMA27MMA_64x128x32_S32S8S8_SS_TNEEEENS4_6LayoutINS5_IJNSA_ILi2EEESB_SB_EEENS5_IJSB_NSA_ILi0EEESS_EEEEENS5_IJNS4_10UnderscoreESV_SV_EEEEENS4_13SM90_TMA_LOADENS4_14ComposedLayoutINS4_7SwizzleILi3ELi4ELi3EEENS4_18smem_ptr_flag_bitsILi8EEENSP_INS5_IJNSA_ILi8EEESG_EEENS5_IJSG_SB_EEEEEEEvNS4_8identityESY_S18_vS19_EENS_8epilogue10collective6detail29Sm90TmaWarpSpecializedAdapterINS1C_15DefaultEpilogueIaSI_SI_NS1B_6thread17LinearCombinationIaLi1EiiLNS1G_9ScaleType4KindE0ELNS_15FloatRoundStyleE2EaEENS1_15EpilogueDefaultEEEEEvvEEEEvNT_6ParamsE,(.L_x_322 - _ZN7cutlass13device_kernelINS_4gemm6kernel13GemmUniversalIN4cute5tupleIJiiiiEEENS1_10collective13CollectiveMmaINS1_34MainloopSm90TmaGmmaWarpSpecializedILi2ENS5_IJNS4_1CILi1EEESB_SB_EEENS1_35KernelTmaWarpSpecializedCooperativeEEENS5_IJNSA_ILi256EEENSA_ILi128EEESG_EEEaNS5_IJlSB_lEEEaSI_NS4_8TiledMMAINS4_8MMA_AtomIJNS4_4SM904GMMA27MMA_64x128x32_S32S8S8_SS_TNEEEENS4_6LayoutINS5_IJNSA_ILi2EEESB_SB_EEENS5_IJSB_NSA_ILi0EEESS_EEEEENS5_IJNS4_10UnderscoreESV_SV_EEEEENS4_13SM90_TMA_LOADENS4_14ComposedLayoutINS4_7SwizzleILi3ELi4ELi3EEENS4_18smem_ptr_flag_bitsILi8EEENSP_INS5_IJNSA_ILi8EEESG_EEENS5_IJSG_SB_EEEEEEEvNS4_8identityESY_S18_vS19_EENS_8epilogue10collective6detail29Sm90TmaWarpSpecializedAdapterINS1C_15DefaultEpilogueIaSI_SI_NS1B_6thread17LinearCombinationIaLi1EiiLNS1G_9ScaleType4KindE0ELNS_15FloatRoundStyleE2EaEENS1_15EpilogueDefaultEEEEEvvEEEEvNT_6ParamsE)
        .other          _ZN7cutlass13device_kernelINS_4gemm6kernel13GemmUniversalIN4cute5tupleIJiiiiEEENS1_10collective13CollectiveMmaINS1_34MainloopSm90TmaGmmaWarpSpecializedILi2ENS5_IJNS4_1CILi1EEESB_SB_EEENS1_35KernelTmaWarpSpecializedCooperativeEEENS5_IJNSA_ILi256EEENSA_ILi128EEESG_EEEaNS5_IJlSB_lEEEaSI_NS4_8TiledMMAINS4_8MMA_AtomIJNS4_4SM904GMMA27MMA_64x128x32_S32S8S8_SS_TNEEEENS4_6LayoutINS5_IJNSA_ILi2EEESB_SB_EEENS5_IJSB_NSA_ILi0EEESS_EEEEENS5_IJNS4_10UnderscoreESV_SV_EEEEENS4_13SM90_TMA_LOADENS4_14ComposedLayoutINS4_7SwizzleILi3ELi4ELi3EEENS4_18smem_ptr_flag_bitsILi8EEENSP_INS5_IJNSA_ILi8EEESG_EEENS5_IJSG_SB_EEEEEEEvNS4_8identityESY_S18_vS19_EENS_8epilogue10collective6detail29Sm90TmaWarpSpecializedAdapterINS1C_15DefaultEpilogueIaSI_SI_NS1B_6thread17LinearCombinationIaLi1EiiLNS1G_9ScaleType4KindE0ELNS_15FloatRoundStyleE2EaEENS1_15EpilogueDefaultEEEEEvvEEEEvNT_6ParamsE,@"STO_CUDA_ENTRY STV_DEFAULT"
_ZN7cutlass13device_kernelINS_4gemm6kernel13GemmUniversalIN4cute5tupleIJiiiiEEENS1_10collective13CollectiveMmaINS1_34MainloopSm90TmaGmmaWarpSpecializedILi2ENS5_IJNS4_1CILi1EEESB_SB_EEENS1_35KernelTmaWarpSpecializedCooperativeEEENS5_IJNSA_ILi256EEENSA_ILi128EEESG_EEEaNS5_IJlSB_lEEEaSI_NS4_8TiledMMAINS4_8MMA_AtomIJNS4_4SM904GMMA27MMA_64x128x32_S32S8S8_SS_TNEEEENS4_6LayoutINS5_IJNSA_ILi2EEESB_SB_EEENS5_IJSB_NSA_ILi0EEESS_EEEEENS5_IJNS4_10UnderscoreESV_SV_EEEEENS4_13SM90_TMA_LOADENS4_14ComposedLayoutINS4_7SwizzleILi3ELi4ELi3EEENS4_18smem_ptr_flag_bitsILi8EEENSP_INS5_IJNSA_ILi8EEESG_EEENS5_IJSG_SB_EEEEEEEvNS4_8identityESY_S18_vS19_EENS_8epilogue10collective6detail29Sm90TmaWarpSpecializedAdapterINS1C_15DefaultEpilogueIaSI_SI_NS1B_6thread17LinearCombinationIaLi1EiiLNS1G_9ScaleType4KindE0ELNS_15FloatRoundStyleE2EaEENS1_15EpilogueDefaultEEEEEvvEEEEvNT_6ParamsE:
[----:B------:R-:W0:Y:S01]  /*0000*/  LDC R1, c[0x0][0x28] ;  /* 0x00000a00ff017b82 */ /* 0x000e220000000800 */
[----:B------:R-:W1:Y:S01]  /*0010*/  S2R R18, SR_TID.X ;  /* 0x0000000000127919 */ /* 0x000e620000002100 */
[----:B------:R-:W-:Y:S01]  /*0020*/  ELECT P0, URZ, PT ;  /* 0x00000000003f782f */ /* 0x000fe20003800000 */
[----:B------:R-:W-:Y:S01]  /*0030*/  BSSY B0, `(.L_x_0) ;  /* 0x000000f000007945 */ /* 0x000fe20003800000 */
[--C-:B-1----:R-:W-:Y:S02]  /*0040*/  SHF.R.U32.HI R0, RZ, 0x5, R18.reuse ;  /* 0x00000005ff007819 */ /* 0x102fe40000011612 */
[----:B------:R-:W-:-:S03]  /*0050*/  SHF.R.U32.HI R2, RZ, 0x7, R18 ;  /* 0x00000007ff027819 */ /* 0x000fc60000011612 */
[----:B------:R-:W1:Y:S04]  /*0060*/  SHFL.IDX PT, R5, R0, RZ, 0x1f ;  /* 0x00001fff00057589 */ /* 0x000e6800000e0000 */
[----:B------:R2:W3:Y:S01]  /*0070*/  SHFL.IDX PT, R8, R2, RZ, 0x1f ;  /* 0x00001fff02087589 */ /* 0x0004e200000e0000 */
[----:B-1----:R-:W-:-:S13]  /*0080*/  ISETP.NE.OR P0, PT, R5, RZ, !P0 ;  /* 0x000000ff0500720c */ /* 0x002fda0004705670 */
[----:B0-23--:R-:W-:Y:S05]  /*0090*/  @P0 BRA `(.L_x_1) ;  /* 0x0000000000200947 */ /* 0x00dfea0003800000 */
[----:B------:R-:W-:Y:S02]  /*00a0*/  ULDC.64 UR4, c[0x0][0x198] ;  /* 0x0000660000047ab9 */ /* 0x000fe40000000a00 */
[----:B------:R-:W-:Y:S02]  /*00b0*/  UIADD3 UR6, UP0, UR4, 0xf0, URZ ;  /* 0x000000f004067890 */ /* 0x000fe4000ff1e03f */
[----:B------:R-:W-:Y:S02]  /*00c0*/  UIADD3 UR4, UP1, UR4, 0x1f0, URZ ;  /* 0x000001f004047890 */ /* 0x000fe4000ff3e03f */
[----:B------:R-:W-:Y:S02]  /*00d0*/  UIADD3.X UR7, URZ, UR5, URZ, UP0, !UPT ;  /* 0x000000053f077290 */ /* 0x000fe400087fe43f */
[----:B------:R-:W-:-:S07]  /*00e0*/  UIADD3.X UR5, URZ, UR5, URZ, UP1, !UPT ;  /* 0x000000053f057290 */ /* 0x000fce0008ffe43f */
[----:B------:R0:W-:Y:S02]  /*00f0*/  UTMACCTL.PF [UR6] ;  /* 0x00000000060079b9 */ /* 0x0001e40008040000 */
[----:B------:R0:W-:Y:S02]  /*0100*/  UTMACCTL.PF [UR4] ;  /* 0x00000000040079b9 */ /* 0x0001e40008040000 */
[----:B0-----:R-:W-:Y:S01]  /*0110*/  NOP ;  /* 0x0000000000007918 */ /* 0x001fe20000000000 */
.L_x_1:
[----:B------:R-:W-:Y:S05]  /*0120*/  BSYNC B0 ;  /* 0x0000000000007941 */ /* 0x000fea0003800000 */
.L_x_0:
[----:B------:R-:W0:Y:S02]  /*0130*/  SHFL.IDX PT, R2, R0, RZ, 0x1f ;  /* 0x00001fff00027589 */ /* 0x000e2400000e0000 */
[----:B0-----:R-:W-:-:S13]  /*0140*/  ISETP.NE.AND P0, PT, R2, RZ, PT ;  /* 0x000000ff0200720c */ /* 0x001fda0003f05270 */
[----:B------:R-:W-:Y:S05]  /*0150*/  @P0 BRA `(.L_x_2) ;  /* 0x0000000000480947 */ /* 0x000fea0003800000 */
[----:B------:R-:W0:Y:S01]  /*0160*/  S2UR UR8, SR_CgaCtaId ;  /* 0x00000000000879c3 */ /* 0x000e220000008800 */
[----:B------:R-:W-:Y:S01]  /*0170*/  UMOV UR4, 0x400 ;  /* 0x0000040000047882 */ /* 0x000fe20000000000 */
[----:B------:R-:W-:Y:S01]  /*0180*/  UMOV UR5, 0x1 ;  /* 0x0000000100057882 */ /* 0x000fe20000000000 */
[----:B------:R-:W-:Y:S01]  /*0190*/  UMOV UR6, 0x100 ;  /* 0x0000010000067882 */ /* 0x000fe20000000000 */
[----:B------:R-:W-:Y:S01]  /*01a0*/  ELECT P0, URZ, PT ;  /* 0x00000000003f782f */ /* 0x000fe20003800000 */
[----:B------:R-:W-:-:S04]  /*01b0*/  UIADD3 UR6, -UR6, 0x100000, URZ ;  /* 0x0010000006067890 */ /* 0x000fc8000fffe13f */
[----:B------:R-:W-:Y:S02]  /*01c0*/  USHF.L.U32 UR7, UR6, 0xb, URZ ;  /* 0x0000000b06077899 */ /* 0x000fe4000800063f */
[----:B------:R-:W-:Y:S02]  /*01d0*/  USHF.L.U32 UR6, UR6, 0x1, URZ ;  /* 0x0000000106067899 */ /* 0x000fe4000800063f */
[----:B0-----:R-:W-:Y:S02]  /*01e0*/  ULEA UR8, UR8, UR4, 0x18 ;  /* 0x0000000408087291 */ /* 0x001fe4000f8ec03f */
[----:B------:R-:W-:-:S04]  /*01f0*/  UIADD3 UR4, -UR5, 0x100000, URZ ;  /* 0x0010000005047890 */ /* 0x000fc8000fffe13f */
[----:B------:R-:W-:Y:S02]  /*0200*/  USHF.L.U32 UR5, UR4, 0xb, URZ ;  /* 0x0000000b04057899 */ /* 0x000fe4000800063f */
[----:B------:R-:W-:Y:S01]  /*0210*/  USHF.L.U32 UR4, UR4, 0x1, URZ ;  /* 0x0000000104047899 */ /* 0x000fe2000800063f */
[----:B------:R-:W0:Y:S11]  /*0220*/  FENCE.VIEW.ASYNC.S ;  /* 0x00000000000073c6 */ /* 0x000e360000000000 */
[----:B0-----:R0:W1:Y:S01]  /*0230*/  SYNCS.EXCH.64 URZ, [UR8], UR4 ;  /* 0x00000004083f75b2 */ /* 0x0010620008000100 */
[----:B------:R0:W2:Y:S01]  /*0240*/  SYNCS.EXCH.64 URZ, [UR8+0x10], UR6 ;  /* 0x00001006083f75b2 */ /* 0x0000a20008000100 */
[----:B------:R0:W3:Y:S01]  /*0250*/  SYNCS.EXCH.64 URZ, [UR8+0x8], UR4 ;  /* 0x00000804083f75b2 */ /* 0x0000e20008000100 */
[----:B------:R0:W4:Y:S01]  /*0260*/  SYNCS.EXCH.64 URZ, [UR8+0x18], UR6 ;  /* 0x00001806083f75b2 */ /* 0x0001220008000100 */
[----:B------:R-:W-:Y:S01]  /*0270*/  NOP ;  /* 0x0000000000007918 */ /* 0x000fe20000000000 */
.L_x_2:
[----:B------:R-:W5:Y:S01]  /*0280*/  SHFL.IDX PT, R0, R0, RZ, 0x1f ;  /* 0x00001fff00007589 */ /* 0x000f6200000e0000 */
[----:B------:R-:W-:Y:S01]  /*0290*/  ELECT P0, URZ, PT ;  /* 0x00000000003f782f */ /* 0x000fe20003800000 */
[----:B------:R-:W1:Y:S01]  /*02a0*/  LDC R2, c[0x0][0x65c] ;  /* 0x00019700ff027b82 */ /* 0x000e620000000800 */
[----:B------:R-:W-:Y:S01]  /*02b0*/  SHF.R.S32.HI R6, RZ, 0x1f, R5 ;  /* 0x0000001fff067819 */ /* 0x000fe20000011405 */
[----:B------:R-:W2:Y:S01]  /*02c0*/  S2R R3, SR_CTAID.Y ;  /* 0x0000000000037919 */ /* 0x000ea20000002600 */
[----:B0-----:R-:W-:Y:S01]  /*02d0*/  UMOV UR4, 0x20 ;  /* 0x0000002000047882 */ /* 0x001fe20000000000 */
[----:B------:R-:W-:Y:S01]  /*02e0*/  ISETP.NE.AND P2, PT, R8, RZ, PT ;  /* 0x000000ff0800720c */ /* 0x000fe20003f45270 */
[----:B------:R-:W-:Y:S01]  /*02f0*/  NOP ;  /* 0x0000000000007918 */ /* 0x000fe20000000000 */
[----:B------:R-:W0:Y:S01]  /*0300*/  S2R R4, SR_CTAID.X ;  /* 0x0000000000047919 */ /* 0x000e220000002500 */
[----:B------:R-:W-:Y:S01]  /*0310*/  LEA.HI R6, R6, R5, RZ, 0x2 ;  /* 0x0000000506067211 */ /* 0x000fe200078f10ff */
[----:B------:R-:W-:Y:S01]  /*0320*/  NOP ;  /* 0x0000000000007918 */ /* 0x000fe20000000000 */
[----:B-----5:R-:W-:-:S02]  /*0330*/  ISETP.NE.OR P0, PT, R0, RZ, !P0 ;  /* 0x000000ff0000720c */ /* 0x020fc40004705670 */
[----:B-1----:R-:W-:-:S04]  /*0340*/  ISETP.NE.AND P3, PT, R2, 0x1, PT ;  /* 0x000000010200780c */ /* 0x002fc80003f65270 */
[----:B------:R-:W-:Y:S02]  /*0350*/  P2R R0, PR, RZ, 0x8 ;  /* 0x00000008ff007803 */ /* 0x000fe40000000000 */
[----:B------:R-:W-:-:S05]  /*0360*/  LOP3.LUT R0, R6, 0xfffffffc, RZ, 0xc0, !PT ;  /* 0xfffffffc06007812 */ /* 0x000fca00078ec0ff */
[----:B------:R-:W-:Y:S01]  /*0370*/  VOTEU.ALL UP0, P0 ;  /* 0x00000000003f7886 */ /* 0x000fe20000000000 */
[----:B------:R-:W-:Y:S01]  /*0380*/  IMAD.IADD R0, R5, 0x1, -R0 ;  /* 0x0000000105007824 */ /* 0x000fe200078e0a00 */
[----:B------:R-:W0:Y:S01]  /*0390*/  @P3 LDC R17, c[0x0][0x10] ;  /* 0x00000400ff113b82 */ /* 0x000e220000000800 */
[----:B------:R-:W-:Y:S01]  /*03a0*/  VOTEU.ALL UP1, P0 ;  /* 0x00000000003f7886 */ /* 0x000fe20000020000 */
[----:B--2---:R-:W-:Y:S01]  /*03b0*/  @P3 IMAD.MOV.U32 R6, RZ, RZ, R3 ;  /* 0x000000ffff063224 */ /* 0x004fe200078e0003 */
[----:B------:R-:W-:Y:S01]  /*03c0*/  @!UP0 UMOV UR6, 0x400 ;  /* 0x0000040000068882 */ /* 0x000fe20000000000 */
[----:B------:R-:W-:-:S04]  /*03d0*/  @!UP0 UIADD3 UR4, -UR4, 0x100000, URZ ;  /* 0x0010000004048890 */ /* 0x000fc8000fffe13f */
[----:B------:R-:W-:Y:S02]  /*03e0*/  @!UP0 USHF.L.U32 UR5, UR4, 0xb, URZ ;  /* 0x0000000b04058899 */ /* 0x000fe4000800063f */
[----:B------:R-:W-:Y:S01]  /*03f0*/  @!UP0 USHF.L.U32 UR4, UR4, 0x1, URZ ;  /* 0x0000000104048899 */ /* 0x000fe2000800063f */
[----:B------:R-:W-:Y:S02]  /*0400*/  @P3 IMAD.MOV.U32 R7, RZ, RZ, RZ ;  /* 0x000000ffff073224 */ /* 0x000fe400078e00ff */
[----:B------:R-:W-:Y:S01]  /*0410*/  IMAD.MOV.U32 R5, RZ, RZ, RZ ;  /* 0x000000ffff057224 */ /* 0x000fe200078e00ff */
[----:B------:R-:W1:Y:S01]  /*0420*/  @!UP0 S2UR UR7, SR_CgaCtaId ;  /* 0x00000000000789c3 */ /* 0x000e620000008800 */
[----:B------:R-:W-:-:S07]  /*0430*/  @P3 IMAD.MOV.U32 R11, RZ, RZ, RZ ;  /* 0x000000ffff0b3224 */ /* 0x000fce00078e00ff */
[----:B------:R-:W2:Y:S01]  /*0440*/  @!P3 LDC R9, c[0x0][0xc] ;  /* 0x00000300ff09bb82 */ /* 0x000ea20000000800 */
[----:B0-----:R-:W-:-:S04]  /*0450*/  @P3 IMAD.WIDE.U32 R16, R4, R17, R6 ;  /* 0x0000001104103225 */ /* 0x001fc800078e0006 */
[----:B------:R-:W-:Y:S01]  /*0460*/  @P3 IMAD.IADD R17, R17, 0x1, R11 ;  /* 0x0000000111113824 */ /* 0x000fe200078e020b */
[----:B-1----:R-:W-:Y:S01]  /*0470*/  @!UP0 ULEA UR6, UR7, UR6, 0x18 ;  /* 0x0000000607068291 */ /* 0x002fe2000f8ec03f */
[----:B------:R-:W-:Y:S01]  /*0480*/  VOTEU.ALL UP0, P0 ;  /* 0x00000000003f7886 */ /* 0x000fe20000000000 */
[----:B------:R-:W-:-:S04]  /*0490*/  ISETP.NE.AND P0, PT, R0, 0x3, PT ;  /* 0x000000030000780c */ /* 0x000fc80003f05270 */
[----:B------:R-:W-:Y:S01]  /*04a0*/  ISETP.EQ.OR P0, PT, R0, RZ, !P0 ;  /* 0x000000ff0000720c */ /* 0x000fe20004702670 */
[----:B--2---:R-:W-:-:S03]  /*04b0*/  @!P3 IMAD.WIDE.U32 R6, R9, R3, R4 ;  /* 0x000000030906b225 */ /* 0x004fc600078e0004 */
[C---:B------:R-:W-:Y:S01]  /*04c0*/  ISETP.EQ.AND P0, PT, R8.reuse, RZ, P0 ;  /* 0x000000ff0800720c */ /* 0x040fe20000702270 */
[----:B------:R-:W-:Y:S01]  /*04d0*/  VIADD R8, R8, 0xffffffff ;  /* 0xffffffff08087836 */ /* 0x000fe20000000000 */
[----:B------:R-:W0:Y:S02]  /*04e0*/  FENCE.VIEW.ASYNC.S ;  /* 0x00000000000073c6 */ /* 0x000e240000000000 */
[----:B0-----:R0:W3:Y:S01]  /*04f0*/  @!UP0 SYNCS.EXCH.64 URZ, [UR6+0x30], UR4 ;  /* 0x00003004063f85b2 */ /* 0x0010e20008000100 */
[----:B------:R-:W-:Y:S01]  /*0500*/  @!P3 IMAD.MOV.U32 R16, RZ, RZ, R6 ;  /* 0x000000ffff10b224 */ /* 0x000fe200078e0006 */
[----:B------:R-:W-:Y:S01]  /*0510*/  SEL R19, RZ, 0x1, !P0 ;  /* 0x00000001ff137807 */ /* 0x000fe20004000000 */
[----:B------:R-:W-:Y:S01]  /*0520*/  @!P3 IMAD.MOV.U32 R17, RZ, RZ, R7 ;  /* 0x000000ffff11b224 */ /* 0x000fe200078e0007 */
[----:B------:R-:W-:-:S04]  /*0530*/  ISETP.GE.U32.AND P1, PT, R8, 0x2, PT ;  /* 0x000000020800780c */ /* 0x000fc80003f26070 */
[----:B------:R-:W-:Y:S01]  /*0540*/  SEL R19, R19, 0x2, P1 ;  /* 0x0000000213137807 */ /* 0x000fe20000800000 */
[----:B------:R0:W3:Y:S01]  /*0550*/  @!UP1 SYNCS.EXCH.64 URZ, [UR6+0x38], UR4 ;  /* 0x00003804063f95b2 */ /* 0x0000e20008000100 */
[----:B------:R-:W-:Y:S01]  /*0560*/  NOP ;  /* 0x0000000000007918 */ /* 0x000fe20000000000 */
[----:B---34-:R-:W-:Y:S06]  /*0570*/  BAR.SYNC.DEFER_BLOCKING 0x0 ;  /* 0x0000000000007b1d */ /* 0x018fec0000010000 */
[----:B------:R-:W-:Y:S05]  /*0580*/  @!P2 BRA `(.L_x_3) ;  /* 0x000000840020a947 */ /* 0x000fea0003800000 */
[----:B------:R-:W-:-:S13]  /*0590*/  ISETP.GT.U32.AND P0, PT, R8, 0x1, PT ;  /* 0x000000010800780c */ /* 0x000fda0003f04070 */
[----:B0-----:R-:W-:Y:S05]  /*05a0*/  @P0 EXIT ;  /* 0x000000000000094d */ /* 0x001fea0003800000 */
[----:B------:R-:W-:Y:S01]  /*05b0*/  ULDC.64 UR4, c[0x0][0x650] ;  /* 0x0001940000047ab9 */ /* 0x000fe20000000a00 */
[----:B------:R-:W-:Y:S01]  /*05c0*/  PRMT R0, RZ, 0x7610, R0 ;  /* 0x00007610ff007816 */ /* 0x000fe20000000000 */
[----:B------:R-:W-:Y:S01]  /*05d0*/  IMAD.MOV.U32 R152, RZ, RZ, -0x1 ;  /* 0xffffffffff987424 */ /* 0x000fe200078e00ff */
[----:B------:R-:W-:Y:S01]  /*05e0*/  ISETP.GE.U32.AND P0, PT, R16, UR4, PT ;  /* 0x0000000410007c0c */ /* 0x000fe2000bf06070 */
[----:B------:R-:W-:Y:S02]  /*05f0*/  IMAD.MOV.U32 R23, RZ, RZ, -0x1 ;  /* 0xffffffffff177424 */ /* 0x000fe400078e00ff */
[----:B------:R-:W-:Y:S01]  /*0600*/  IMAD.MOV.U32 R22, RZ, RZ, -0x1 ;  /* 0xffffffffff167424 */ /* 0x000fe200078e00ff */
[----:B------:R-:W-:-:S13]  /*0610*/  ISETP.GE.U32.AND.EX P0, PT, R17, UR5, PT, P0 ;  /* 0x0000000511007c0c */ /* 0x000fda000bf06100 */
[----:B------:R-:W-:Y:S05]  /*0620*/  @P0 BRA `(.L_x_4) ;  /* 0x0000000400580947 */ /* 0x000fea0003800000 */
[----:B------:R-:W0:Y:S01]  /*0630*/  LDC.64 R14, c[0x0][0x628] ;  /* 0x00018a00ff0e7b82 */ /* 0x000e220000000a00 */
[----:B------:R-:W-:Y:S02]  /*0640*/  IMAD.MOV.U32 R6, RZ, RZ, R16 ;  /* 0x000000ffff067224 */ /* 0x000fe400078e0010 */
[----:B------:R-:W-:-:S05]  /*0650*/  IMAD.MOV.U32 R7, RZ, RZ, R17 ;  /* 0x000000ffff077224 */ /* 0x000fca00078e0011 */
[----:B------:R-:W1:Y:S08]  /*0660*/  LDC R0, c[0x0][0x630] ;  /* 0x00018c00ff007b82 */ /* 0x000e700000000800 */
[----:B------:R-:W2:Y:S01]  /*0670*/  LDC.64 R20, c[0x0][0x620] ;  /* 0x00018800ff147b82 */ /* 0x000ea20000000a00 */
[----:B0-----:R-:W-:-:S04]  /*0680*/  ISETP.NE.U32.AND P0, PT, R14, RZ, PT ;  /* 0x000000ff0e00720c */ /* 0x001fc80003f05070 */
[----:B------:R-:W-:-:S13]  /*0690*/  ISETP.NE.AND.EX P0, PT, R15, RZ, PT, P0 ;  /* 0x000000ff0f00720c */ /* 0x000fda0003f05300 */
[----:B-12---:R-:W-:Y:S05]  /*06a0*/  @!P0 BRA `(.L_x_5) ;  /* 0x0000000000288947 */ /* 0x006fea0003800000 */
[----:B------:R-:W0:Y:S02]  /*06b0*/  LDC R11, c[0x0][0x634] ;  /* 0x00018d00ff0b7b82 */ /* 0x000e240000000800 */
[----:B0-----:R-:W-:-:S05]  /*06c0*/  IADD3 R11, P0, R16, R11, RZ ;  /* 0x0000000b100b7210 */ /* 0x001fca0007f1e0ff */
[----:B------:R-:W-:-:S04]  /*06d0*/  IMAD.X R13, RZ, RZ, R17, P0 ;  /* 0x000000ffff0d7224 */ /* 0x000fc800000e0611 */
[----:B------:R-:W-:-:S04]  /*06e0*/  IMAD.WIDE.U32 R6, R13, R14, RZ ;  /* 0x0000000e0d067225 */ /* 0x000fc800078e00ff */
[----:B------:R-:W-:-:S04]  /*06f0*/  IMAD.WIDE.U32 R8, P0, R11, R15, R6 ;  /* 0x0000000f0b087225 */ /* 0x000fc80007800006 */
[----:B------:R-:W-:-:S04]  /*0700*/  IMAD.WIDE.U32 R6, R11, R14, RZ ;  /* 0x0000000e0b067225 */ /* 0x000fc800078e00ff */
[----:B------:R-:W-:Y:S01]  /*0710*/  IMAD.X R11, RZ, RZ, RZ, P0 ;  /* 0x000000ffff0b7224 */ /* 0x000fe200000e06ff */
[----:B------:R-:W-:Y:S01]  /*0720*/  IADD3 RZ, P0, R7, R8, RZ ;  /* 0x0000000807ff7210 */ /* 0x000fe20007f1e0ff */
[----:B------:R-:W-:-:S04]  /*0730*/  IMAD.MOV.U32 R10, RZ, RZ, R9 ;  /* 0x000000ffff0a7224 */ /* 0x000fc800078e0009 */
[----:B------:R-:W-:-:S08]  /*0740*/  IMAD.WIDE.U32.X R6, R13, R15, R10, P0 ;  /* 0x0000000f0d067225 */ /* 0x000fd000000e040a */
.L_x_5:
[-CC-:B------:R-:W-:Y:S01]  /*0750*/  SHF.R.U64 R25, R6, R0.reuse, R7.reuse ;  /* 0x0000000006197219 */ /* 0x180fe20000001207 */
[----:B------:R-:W0:Y:S01]  /*0760*/  LDC R10, c[0x0][0x618] ;  /* 0x00018600ff0a7b82 */ /* 0x000e220000000800 */
[----:B------:R-:W-:Y:S01]  /*0770*/  SHF.R.U32.HI R5, RZ, R0, R7 ;  /* 0x00000000ff057219 */ /* 0x000fe20000011607 */
[----:B------:R-:W-:Y:S01]  /*0780*/  ULDC UR4, c[0x0][0x150] ;  /* 0x0000540000047ab9 */ /* 0x000fe20000000800 */
[----:B------:R-:W-:Y:S02]  /*0790*/  IADD3 R9, P0, RZ, -R25, RZ ;  /* 0x80000019ff097210 */ /* 0x000fe40007f1e0ff */
[----:B------:R-:W-:-:S03]  /*07a0*/  I2FP.F32.U32 R0, R4 ;  /* 0x0000000400007245 */ /* 0x000fc60000201000 */
[----:B------:R-:W1:Y:S01]  /*07b0*/  LDC.64 R26, c[0x0][0x640] ;  /* 0x00019000ff1a7b82 */ /* 0x000e620000000a00 */
[----:B------:R-:W-:Y:S02]  /*07c0*/  IMAD.X R11, RZ, RZ, ~R5, P0 ;  /* 0x000000ffff0b7224 */ /* 0x000fe400000e0e05 */
[----:B------:R-:W-:Y:S01]  /*07d0*/  FMUL R0, R0, UR4 ;  /* 0x0000000400007c20 */ /* 0x000fe20008400000 */
[----:B------:R-:W-:Y:S01]  /*07e0*/  IMAD.WIDE.U32 R6, R9, R20, R16 ;  /* 0x0000001409067225 */ /* 0x000fe200078e0010 */
[----:B------:R-:W-:-:S03]  /*07f0*/  ULDC UR4, c[0x0][0x154] ;  /* 0x0000550000047ab9 */ /* 0x000fc60000000800 */
[----:B------:R-:W-:Y:S01]  /*0800*/  IMAD R8, R11, R20, RZ ;  /* 0x000000140b087224 */ /* 0x000fe200078e02ff */
[----:B------:R-:W2:Y:S01]  /*0810*/  LDC R5, c[0x0][0x144] ;  /* 0x00005100ff057b82 */ /* 0x000ea20000000800 */
[----:B------:R-:W3:Y:S02]  /*0820*/  F2I.U32.TRUNC.NTZ R0, R0 ;  /* 0x0000000000007305 */ /* 0x000ee4000020f000 */
[----:B------:R-:W-:-:S04]  /*0830*/  IMAD R9, R9, R21, R8 ;  /* 0x0000001509097224 */ /* 0x000fc800078e0208 */
[----:B------:R-:W-:Y:S01]  /*0840*/  IMAD.IADD R7, R7, 0x1, R9 ;  /* 0x0000000107077824 */ /* 0x000fe200078e0209 */
[----:B------:R-:W4:Y:S01]  /*0850*/  LDC R12, c[0x0][0x608] ;  /* 0x00018200ff0c7b82 */ /* 0x000f220000000800 */
[----:B------:R-:W-:-:S03]  /*0860*/  IMAD.MOV.U32 R9, RZ, RZ, -0x1 ;  /* 0xffffffffff097424 */ /* 0x000fc600078e00ff */
[-CC-:B0-----:R-:W-:Y:S02]  /*0870*/  SHF.R.U64 R20, R6, R10.reuse, R7.reuse ;  /* 0x0000000a06147219 */ /* 0x181fe40000001207 */
[----:B------:R-:W-:Y:S02]  /*0880*/  I2FP.F32.U32 R6, R3 ;  /* 0x0000000300067245 */ /* 0x000fe40000201000 */
[----:B------:R-:W0:Y:S01]  /*0890*/  LDC R24, c[0x0][0x658] ;  /* 0x00019600ff187b82 */ /* 0x000e220000000800 */
[----:B-1----:R-:W-:Y:S01]  /*08a0*/  ISETP.NE.U32.AND P0, PT, R26, RZ, PT ;  /* 0x000000ff1a00720c */ /* 0x002fe20003f05070 */
[----:B---3--:R-:W-:Y:S01]  /*08b0*/  IMAD.MOV R8, RZ, RZ, -R0 ;  /* 0x000000ffff087224 */ /* 0x008fe200078e0a00 */
[----:B------:R-:W-:Y:S01]  /*08c0*/  SHF.R.U32.HI R7, RZ, R10, R7 ;  /* 0x0000000aff077219 */ /* 0x000fe20000011607 */
[----:B------:R-:W-:Y:S01]  /*08d0*/  FMUL R6, R6, UR4 ;  /* 0x0000000406067c20 */ /* 0x000fe20008400000 */
[----:B------:R-:W-:-:S03]  /*08e0*/  ISETP.NE.AND.EX P0, PT, R27, RZ, PT, P0 ;  /* 0x000000ff1b00720c */ /* 0x000fc60003f05300 */
[----:B------:R-:W1:Y:S01]  /*08f0*/  LDC R14, c[0x0][0x148] ;  /* 0x00005200ff0e7b82 */ /* 0x000e620000000800 */
[----:B--2---:R-:W-:-:S07]  /*0900*/  IMAD R0, R5, R8, R4 ;  /* 0x0000000805007224 */ /* 0x004fce00078e0204 */
[----:B------:R-:W2:Y:S01]  /*0910*/  LDC R22, c[0x0][0x600] ;  /* 0x00018000ff167b82 */ /* 0x000ea20000000800 */
[-CC-:B----4-:R-:W-:Y:S02]  /*0920*/  SHF.R.U64 R28, R20, R12.reuse, R7.reuse ;  /* 0x0000000c141c7219 */ /* 0x190fe40000001207 */
[----:B------:R-:W-:Y:S01]  /*0930*/  SHF.R.U32.HI R5, RZ, R12, R7 ;  /* 0x0000000cff057219 */ /* 0x000fe20000011607 */
[----:B------:R-:W-:Y:S01]  /*0940*/  IMAD.MOV.U32 R7, RZ, RZ, 0x1 ;  /* 0x00000001ff077424 */ /* 0x000fe200078e00ff */
[----:B------:R3:W4:Y:S03]  /*0950*/  F2I.U32.TRUNC.NTZ R12, R6 ;  /* 0x00000006000c7305 */ /* 0x000726000020f000 */
[----:B------:R-:W1:Y:S01]  /*0960*/  LDC R15, c[0x0][0x648] ;  /* 0x00019200ff0f7b82 */ /* 0x000e620000000800 */
[-C--:B0-----:R-:W-:Y:S02]  /*0970*/  SHF.L.U32 R4, R9, R24.reuse, RZ ;  /* 0x0000001809047219 */ /* 0x081fe400000006ff */
[----:B------:R-:W-:-:S02]  /*0980*/  SHF.R.U64 R30, R28, R24, R5 ;  /* 0x000000181c1e7219 */ /* 0x000fc40000001205 */
[----:B------:R-:W-:Y:S02]  /*0990*/  LOP3.LUT R11, RZ, R4, RZ, 0x33, !PT ;  /* 0x00000004ff0b7212 */ /* 0x000fe400078e33ff */
[-C--:B------:R-:W-:Y:S01]  /*09a0*/  SHF.R.U32.HI R5, RZ, R24.reuse, R5 ;  /* 0x00000018ff057219 */ /* 0x080fe20000011605 */
[----:B------:R-:W0:Y:S01]  /*09b0*/  LDC R21, c[0x0][0x638] ;  /* 0x00018e00ff157b82 */ /* 0x000e220000000800 */
[----:B------:R-:W-:Y:S01]  /*09c0*/  SHF.L.U32 R10, R7, R24, RZ ;  /* 0x00000018070a7219 */ /* 0x000fe200000006ff */
[----:B------:R-:W-:-:S06]  /*09d0*/  IMAD.MOV.U32 R4, RZ, RZ, R30 ;  /* 0x000000ffff047224 */ /* 0x000fcc00078e001e */
[----:B------:R-:W0:Y:S01]  /*09e0*/  LDC R152, c[0x0][0x610] ;  /* 0x00018400ff987b82 */ /* 0x000e220000000800 */
[----:B---34-:R-:W-:Y:S05]  /*09f0*/  @!P0 BRA `(.L_x_6) ;  /* 0x0000000000288947 */ /* 0x018fea0003800000 */
[----:B------:R-:W3:Y:S02]  /*0a00*/  LDC R9, c[0x0][0x64c] ;  /* 0x00019300ff097b82 */ /* 0x000ee40000000800 */
[----:B---3--:R-:W-:-:S05]  /*0a10*/  IADD3 R9, P0, R30, R9, RZ ;  /* 0x000000091e097210 */ /* 0x008fca0007f1e0ff */
        /* <DEDUP_REMOVED lines=8> */
.L_x_6:
[----:B-1----:R-:W-:Y:S01]  /*0aa0*/  SHF.R.U64 R4, R4, R15, R5 ;  /* 0x0000000f04047219 */ /* 0x002fe20000001205 */
[----:B--2---:R-:W-:Y:S01]  /*0ab0*/  VIADD R5, R22, 0xffffffff ;  /* 0xffffffff16057836 */ /* 0x004fe20000000000 */
[----:B------:R-:W-:Y:S01]  /*0ac0*/  LOP3.LUT R11, R28, R11, RZ, 0xc0, !PT ;  /* 0x0000000b1c0b7212 */ /* 0x000fe200078ec0ff */
[----:B------:R-:W-:Y:S02]  /*0ad0*/  IMAD.MOV R12, RZ, RZ, -R12 ;  /* 0x000000ffff0c7224 */ /* 0x000fe400078e0a0c */
[----:B------:R-:W-:Y:S01]  /*0ae0*/  IMAD.MOV R6, RZ, RZ, -R4 ;  /* 0x000000ffff067224 */ /* 0x000fe200078e0a04 */
[----:B------:R-:W-:Y:S01]  /*0af0*/  LOP3.LUT R5, R20, R5, RZ, 0xc0, !PT ;  /* 0x0000000514057212 */ /* 0x000fe200078ec0ff */
[----:B------:R-:W-:Y:S02]  /*0b00*/  @P3 IMAD R0, R14, R12, R3 ;  /* 0x0000000c0e003224 */ /* 0x000fe400078e0203 */
[----:B------:R-:W-:Y:S02]  /*0b10*/  IMAD R11, R10, R4, R11 ;  /* 0x000000040a0b7224 */ /* 0x000fe400078e020b */
[----:B0-----:R-:W-:-:S02]  /*0b20*/  IMAD R3, R6, R21, R30 ;  /* 0x0000001506037224 */ /* 0x001fc400078e021e */
[----:B------:R-:W-:Y:S02]  /*0b30*/  IMAD R152, R11, R152, R0 ;  /* 0x000000980b987224 */ /* 0x000fe400078e0200 */
[----:B------:R-:W-:Y:S02]  /*0b40*/  IMAD R3, R3, R22, R5 ;  /* 0x0000001603037224 */ /* 0x000fe400078e0205 */
[----:B------:R-:W-:Y:S02]  /*0b50*/  IMAD.MOV.U32 R0, RZ, RZ, 0x1 ;  /* 0x00000001ff007424 */ /* 0x000fe400078e00ff */
[----:B------:R-:W-:Y:S01]  /*0b60*/  IMAD.MOV.U32 R22, RZ, RZ, R25 ;  /* 0x000000ffff167224 */ /* 0x000fe200078e0019 */
[----:B------:R-:W-:Y:S02]  /*0b70*/  SEL R23, R3, R152, !P3 ;  /* 0x0000009803177207 */ /* 0x000fe40005800000 */
[----:B------:R-:W-:-:S07]  /*0b80*/  SEL R152, R152, R3, !P3 ;  /* 0x0000000398987207 */ /* 0x000fce0005800000 */
.L_x_4:
[----:B------:R-:W-:-:S08]  /*0b90*/  NOP ;  /* 0x0000000000007918 */ /* 0x000fd00000000000 */
[----:B------:R-:W0:Y:S02]  /*0ba0*/  USETMAXREG.TRY_ALLOC.CTAPOOL UP0, 0xe8 ;  /* 0x000000e8000079c8 */ /* 0x000e240008000600 */
[----:B0-----:R-:W-:-:S13]  /*0bb0*/  PLOP3.LUT P0, PT, PT, PT, UP0, 0x80, 0x0 ;  /* 0x000000000000781c */ /* 0x001fda0003f0f008 */
[----:B------:R-:W-:Y:S05]  /*0bc0*/  @!P0 BRA `(.L_x_4) ;  /* 0xfffffffc00f08947 */ /* 0x000fea000383ffff */
[----:B------:R-:W-:Y:S01]  /*0bd0*/  ULDC.64 UR4, c[0x0][0x598] ;  /* 0x0001660000047ab9 */ /* 0x000fe20000000a00 */
[----:B------:R-:W-:Y:S01]  /*0be0*/  ULDC.64 UR36, c[0x0][0x208] ;  /* 0x0000820000247ab9 */ /* 0x000fe20000000a00 */
[----:B------:R-:W-:-:S04]  /*0bf0*/  ISETP.NE.U32.AND P0, PT, RZ, UR4, PT ;  /* 0x00000004ff007c0c */ /* 0x000fc8000bf05070 */
[----:B------:R-:W-:-:S13]  /*0c00*/  ISETP.NE.AND.EX P0, PT, RZ, UR5, PT, P0 ;  /* 0x00000005ff007c0c */ /* 0x000fda000bf05300 */
[----:B------:R-:W-:Y:S05]  /*0c10*/  @!P0 BRA `(.L_x_7) ;  /* 0x00000000001c8947 */ /* 0x000fea0003800000 */
[----:B------:R-:W0:Y:S02]  /*0c20*/  LDC.64 R4, c[0x0][0x598] ;  /* 0x00016600ff047b82 */ /* 0x000e240000000a00 */
[----:B0-----:R-:W2:Y:S02]  /*0c30*/  LDG.E.64 R4, desc[UR36][R4.64] ;  /* 0x0000002404047981 */ /* 0x001ea4000c1e1b00 */
[----:B--2---:R-:W-:-:S04]  /*0c40*/  ISETP.NE.U32.AND P0, PT, R4, RZ, PT ;  /* 0x000000ff0400720c */ /* 0x004fc80003f05070 */
[----:B------:R-:W-:-:S13]  /*0c50*/  ISETP.NE.AND.EX P0, PT, R5, RZ, PT, P0 ;  /* 0x000000ff0500720c */ /* 0x000fda0003f05300 */
[----:B------:R-:W-:Y:S05]  /*0c60*/  @!P0 BRA `(.L_x_7) ;  /* 0x0000000000088947 */ /* 0x000fea0003800000 */
[----:B------:R0:W5:Y:S01]  /*0c70*/  LD.E R153, desc[UR36][R4.64] ;  /* 0x0000002404997980 */ /* 0x000162000c101900 */
[----:B------:R-:W-:Y:S05]  /*0c80*/  BRA `(.L_x_8) ;  /* 0x0000000000247947 */ /* 0x000fea0003800000 */
.L_x_7:
[----:B------:R-:W-:Y:S02]  /*0c90*/  ULDC.64 UR4, c[0x0][0x588] ;  /* 0x0001620000047ab9 */ /* 0x000fe40000000a00 */
[----:B------:R-:W-:-:S04]  /*0ca0*/  ISETP.NE.U32.AND P0, PT, RZ, UR4, PT ;  /* 0x00000004ff007c0c */ /* 0x000fc8000bf05070 */
[----:B------:R-:W-:-:S13]  /*0cb0*/  ISETP.NE.AND.EX P0, PT, RZ, UR5, PT, P0 ;  /* 0x00000005ff007c0c */ /* 0x000fda000bf05300 */
[----:B------:R-:W-:Y:S05]  /*0cc0*/  @!P0 BRA `(.L_x_9) ;  /* 0x00000000000c8947 */ /* 0x000fea0003800000 */
[----:B------:R-:W0:Y:S02]  /*0cd0*/  LDC.64 R4, c[0x0][0x588] ;  /* 0x00016200ff047b82 */ /* 0x000e240000000a00 */
[----:B0-----:R1:W5:Y:S01]  /*0ce0*/  LDG.E R153, desc[UR36][R4.64] ;  /* 0x0000002404997981 */ /* 0x001362000c1e1900 */
[----:B------:R-:W-:Y:S05]  /*0cf0*/  BRA `(.L_x_8) ;  /* 0x0000000000087947 */ /* 0x000fea0003800000 */
.L_x_9:
[----:B------:R-:W-:Y:S02]  /*0d00*/  ULDC UR4, c[0x0][0x580] ;  /* 0x0001600000047ab9 */ /* 0x000fe40000000800 */
[----:B------:R-:W-:-:S07]  /*0d10*/  IMAD.U32 R153, RZ, RZ, UR4 ;  /* 0x00000004ff997e24 */ /* 0x000fce000f8e00ff */
.L_x_8:
[----:B------:R-:W-:Y:S02]  /*0d20*/  ULDC.64 UR4, c[0x0][0x5a0] ;  /* 0x0001680000047ab9 */ /* 0x000fe40000000a00 */
[----:B------:R-:W-:-:S04]  /*0d30*/  ISETP.NE.U32.AND P0, PT, RZ, UR4, PT ;  /* 0x00000004ff007c0c */ /* 0x000fc8000bf05070 */
[----:B------:R-:W-:-:S13]  /*0d40*/  ISETP.NE.AND.EX P0, PT, RZ, UR5, PT, P0 ;  /* 0x00000005ff007c0c */ /* 0x000fda000bf05300 */
[----:B------:R-:W-:Y:S05]  /*0d50*/  @!P0 BRA `(.L_x_10) ;  /* 0x00000000001c8947 */ /* 0x000fea0003800000 */
[----:B01----:R-:W0:Y:S02]  /*0d60*/  LDC.64 R4, c[0x0][0x5a0] ;  /* 0x00016800ff047b82 */ /* 0x003e240000000a00 */
[----:B0-----:R-:W2:Y:S02]  /*0d70*/  LDG.E.64 R4, desc[UR36][R4.64] ;  /* 0x0000002404047981 */ /* 0x001ea4000c1e1b00 */
[----:B--2---:R-:W-:-:S04]  /*0d80*/  ISETP.NE.U32.AND P0, PT, R4, RZ, PT ;  /* 0x000000ff0400720c */ /* 0x004fc80003f05070 */
[----:B------:R-:W-:-:S13]  /*0d90*/  ISETP.NE.AND.EX P0, PT, R5, RZ, PT, P0 ;  /* 0x000000ff0500720c */ /* 0x000fda0003f05300 */
[----:B------:R-:W-:Y:S05]  /*0da0*/  @!P0 BRA `(.L_x_10) ;  /* 0x0000000000088947 */ /* 0x000fea0003800000 */
[----:B------:R0:W5:Y:S01]  /*0db0*/  LD.E R154, desc[UR36][R4.64] ;  /* 0x00000024049a7980 */ /* 0x000162000c101900 */
[----:B------:R-:W-:Y:S05]  /*0dc0*/  BRA `(.L_x_11) ;  /* 0x0000000000247947 */ /* 0x000fea0003800000 */
.L_x_10:
[----:B------:R-:W-:Y:S02]  /*0dd0*/  ULDC.64 UR4, c[0x0][0x590] ;  /* 0x0001640000047ab9 */ /* 0x000fe40000000a00 */
[----:B------:R-:W-:-:S04]  /*0de0*/  ISETP.NE.U32.AND P0, PT, RZ, UR4, PT ;  /* 0x00000004ff007c0c */ /* 0x000fc8000bf05070 */
[----:B------:R-:W-:-:S13]  /*0df0*/  ISETP.NE.AND.EX P0, PT, RZ, UR5, PT, P0 ;  /* 0x00000005ff007c0c */ /* 0x000fda000bf05300 */
[----:B------:R-:W-:Y:S05]  /*0e00*/  @!P0 BRA `(.L_x_12) ;  /* 0x00000000000c8947 */ /* 0x000fea0003800000 */
[----:B------:R-:W2:Y:S02]  /*0e10*/  LDC.64 R154, c[0x0][0x590] ;  /* 0x00016400ff9a7b82 */ /* 0x000ea40000000a00 */
[----:B--2---:R2:W5:Y:S01]  /*0e20*/  LDG.E R154, desc[UR36][R154.64] ;  /* 0x000000249a9a7981 */ /* 0x004562000c1e1900 */
[----:B------:R-:W-:Y:S05]  /*0e30*/  BRA `(.L_x_11) ;  /* 0x0000000000087947 */ /* 0x000fea0003800000 */
.L_x_12:
[----:B------:R-:W-:Y:S02]  /*0e40*/  ULDC UR4, c[0x0][0x584] ;  /* 0x0001610000047ab9 */ /* 0x000fe40000000800 */
[----:B------:R-:W-:-:S07]  /*0e50*/  IMAD.U32 R154, RZ, RZ, UR4 ;  /* 0x00000004ff9a7e24 */ /* 0x000fce000f8e00ff */
.L_x_11:
[----:B------:R-:W-:-:S13]  /*0e60*/  LOP3.LUT P0, RZ, R0, 0xff, RZ, 0xc0, !PT ;  /* 0x000000ff00ff7812 */ /* 0x000fda000780c0ff */
[----:B------:R-:W-:Y:S05]  /*0e70*/  @!P0 EXIT ;  /* 0x000000000000894d */ /* 0x000fea0003800000 */
[----:B------:R-:W-:Y:S01]  /*0e80*/  ULDC UR4, c[0x0][0x28c] ;  /* 0x0000a30000047ab9 */ /* 0x000fe20000000800 */
[----:B------:R-:W-:Y:S01]  /*0e90*/  UMOV UR38, URZ ;  /* 0x0000003f00267c82 */ /* 0x000fe20008000000 */
[----:B------:R-:W-:Y:S01]  /*0ea0*/  UIADD3 UR4, UR4, 0x7f, URZ ;  /* 0x0000007f04047890 */ /* 0x000fe2000fffe03f */
[----:B------:R-:W-:-:S03]  /*0eb0*/  UMOV UR39, URZ ;  /* 0x0000003f00277c82 */ /* 0x000fc60008000000 */
[----:B------:R-:W-:-:S04]  /*0ec0*/  USHF.R.S32.HI UR5, URZ, 0x1f, UR4 ;  /* 0x0000001f3f057899 */ /* 0x000fc80008011404 */
[----:B------:R-:W-:-:S04]  /*0ed0*/  ULEA.HI UR5, UR5, UR4, URZ, 0x7 ;  /* 0x0000000405057291 */ /* 0x000fc8000f8f383f */
[----:B------:R-:W-:-:S12]  /*0ee0*/  USHF.R.S32.HI UR40, URZ, 0x7, UR5 ;  /* 0x000000073f287899 */ /* 0x000fd80008011405 */
.L_x_290:
[----:B------:R-:W-:Y:S01]  /*0ef0*/  LOP3.LUT R0, R18, 0x80, RZ, 0xc0, !PT ;  /* 0x0000008012007812 */ /* 0x000fe200078ec0ff */
[----:B------:R-:W3:Y:S01]  /*0f00*/  S2UR UR7, SR_CgaCtaId ;  /* 0x00000000000779c3 */ /* 0x000ee20000008800 */
[----:B------:R-:W-:Y:S02]  /*0f10*/  UMOV UR6, 0x400 ;  /* 0x0000040000067882 */ /* 0x000fe40000000000 */
[----:B------:R-:W-:-:S06]  /*0f20*/  SHF.R.U32.HI R0, RZ, 0x7, R0 ;  /* 0x00000007ff007819 */ /* 0x000fcc0000011600 */
[----:B----4-:R-:W4:Y:S01]  /*0f30*/  SHFL.IDX PT, R0, R0, RZ, 0x1f ;  /* 0x00001fff00007589 */ /* 0x010f2200000e0000 */
[----:B---3--:R-:W-:Y:S01]  /*0f40*/  ULEA UR6, UR7, UR6, 0x18 ;  /* 0x0000000607067291 */ /* 0x008fe2000f8ec03f */
[----:B----4-:R-:W-:-:S13]  /*0f50*/  R2UR UR4, R0 ;  /* 0x00000000000472ca */ /* 0x010fda00000e0000 */
[----:B------:R-:W-:-:S04]  /*0f60*/  ULEA.HI UR5, UR4, UR4, URZ, 0x1 ;  /* 0x0000000404057291 */ /* 0x000fc8000f8f083f */
[----:B------:R-:W-:-:S04]  /*0f70*/  ULOP3.LUT UR5, UR5, 0x7fffe, URZ, 0xc0, !UPT ;  /* 0x0007fffe05057892 */ /* 0x000fc8000f8ec03f */
[----:B------:R-:W-:-:S03]  /*0f80*/  UIADD3 UR5, UR4, -UR5, URZ ;  /* 0x8000000504057290 */ /* 0x000fc6000fffe03f */
[----:B------:R-:W-:Y:S01]  /*0f90*/  ULDC UR4, c[0x0][0x28c] ;  /* 0x0000a30000047ab9 */ /* 0x000fe20000000800 */
[----:B------:R-:W-:Y:S01]  /*0fa0*/  ULEA UR5, UR5, UR6, 0xd ;  /* 0x0000000605057291 */ /* 0x000fe2000f8e683f */
[----:B------:R-:W-:-:S03]  /*0fb0*/  ISETP.LT.AND P0, PT, RZ, UR4, PT ;  /* 0x00000004ff007c0c */ /* 0x000fc6000bf01270 */
[----:B------:R-:W-:-:S04]  /*0fc0*/  UIADD3 UR5, UR5, 0x100, URZ ;  /* 0x0000010005057890 */ /* 0x000fc8000fffe03f */
[----:B------:R-:W-:-:S04]  /*0fd0*/  USHF.R.U32.HI UR5, URZ, 0x4, UR5 ;  /* 0x000000043f057899 */ /* 0x000fc80008011605 */
[----:B------:R-:W-:-:S04]  /*0fe0*/  ULOP3.LUT UR5, UR5, 0x3fff, URZ, 0xc0, !UPT ;  /* 0x00003fff05057892 */ /* 0x000fc8000f8ec03f */
[----:B------:R-:W-:Y:S01]  /*0ff0*/  ULOP3.LUT UR41, UR5, 0x10000, URZ, 0xfc, !UPT ;  /* 0x0001000005297892 */ /* 0x000fe2000f8efc3f */
[----:B01----:R-:W-:Y:S11]  /*1000*/  @P0 BRA `(.L_x_13) ;  /* 0x0000000000400947 */ /* 0x003ff60003800000 */
[----:B------:R-:W-:Y:S01]  /*1010*/  MOV R0, 0x0 ;  /* 0x0000000000007802 */ /* 0x000fe20000000f00 */
[----:B------:R-:W-:Y:S01]  /*1020*/  ULDC.64 UR4, c[0x4][0x68] ;  /* 0x01001a0000047ab9 */ /* 0x000fe20000000a00 */
[----:B------:R-:W-:Y:S01]  /*1030*/  ULDC.64 UR6, c[0x4][0x8] ;  /* 0x0100020000067ab9 */ /* 0x000fe20000000a00 */
[----:B01----:R-:W-:Y:S01]  /*1040*/  IMAD.U32 R4, RZ, RZ, UR4 ;  /* 0x00000004ff047e24 */ /* 0x003fe2000f8e00ff */
[----:B------:R0:W1:Y:S01]  /*1050*/  LDC.64 R14, c[0x4][R0] ;  /* 0x01000000000e7b82 */ /* 0x0000620000000a00 */
[----:B------:R-:W-:Y:S01]  /*1060*/  IMAD.U32 R5, RZ, RZ, UR5 ;  /* 0x00000005ff057e24 */ /* 0x000fe2000f8e00ff */
[----:B------:R-:W-:Y:S01]  /*1070*/  ULDC.64 UR4, c[0x4][0x70] ;  /* 0x01001c0000047ab9 */ /* 0x000fe20000000a00 */
[----:B------:R-:W-:Y:S02]  /*1080*/  IMAD.U32 R10, RZ, RZ, UR6 ;  /* 0x00000006ff0a7e24 */ /* 0x000fe4000f8e00ff */
[----:B------:R-:W-:Y:S02]  /*1090*/  IMAD.U32 R6, RZ, RZ, UR4 ;  /* 0x00000004ff067e24 */ /* 0x000fe4000f8e00ff */
[----:B------:R-:W-:-:S02]  /*10a0*/  IMAD.U32 R7, RZ, RZ, UR5 ;  /* 0x00000005ff077e24 */ /* 0x000fc4000f8e00ff */
[----:B------:R-:W-:Y:S02]  /*10b0*/  IMAD.U32 R11, RZ, RZ, UR7 ;  /* 0x00000007ff0b7e24 */ /* 0x000fe4000f8e00ff */
[----:B------:R-:W-:Y:S02]  /*10c0*/  IMAD.MOV.U32 R8, RZ, RZ, 0x1e1 ;  /* 0x000001e1ff087424 */ /* 0x000fe400078e00ff */
[----:B------:R-:W-:Y:S02]  /*10d0*/  IMAD.MOV.U32 R12, RZ, RZ, 0x1 ;  /* 0x00000001ff0c7424 */ /* 0x000fe400078e00ff */
[----:B0-----:R-:W-:-:S07]  /*10e0*/  IMAD.MOV.U32 R13, RZ, RZ, RZ ;  /* 0x000000ffff0d7224 */ /* 0x001fce00078e00ff */
[----:B------:R-:W-:-:S07]  /*10f0*/  LEPC R20, `(.L_x_13) ;  /* 0x000000001014794e */ /* 0x000fce0000000000 */
[----:B-12--5:R-:W-:Y:S05]  /*1100*/  CALL.ABS.NOINC R14 ;  /* 0x000000000e007343 */ /* 0x026fea0003c00000 */
.L_x_13:
[----:B------:R-:W-:-:S04]  /*1110*/  LOP3.LUT R0, R19, 0x1, RZ, 0xfc, !PT ;  /* 0x0000000113007812 */ /* 0x000fc800078efcff */
[----:B------:R-:W-:-:S13]  /*1120*/  ISETP.NE.AND P0, PT, R0, 0x3, PT ;  /* 0x000000030000780c */ /* 0x000fda0003f05270 */
[----:B------:R-:W-:Y:S05]  /*1130*/  @!P0 BRA `(.L_x_14) ;  /* 0x0000000000048947 */ /* 0x000fea0003800000 */
[----:B------:R-:W-:Y:S01]  /*1140*/  BPT.TRAP 0x1 ;  /* 0x000000040000795c */ /* 0x000fe20000300000 */
.L_x_14:
[----:B------:R-:W3:Y:S01]  /*1150*/  S2UR UR5, SR_CgaCtaId ;  /* 0x00000000000579c3 */ /* 0x000ee20000008800 */
[----:B------:R-:W-:Y:S01]  /*1160*/  UMOV UR4, 0x400 ;  /* 0x0000040000047882 */ /* 0x000fe20000000000 */
[----:B------:R-:W-:Y:S02]  /*1170*/  IMAD.U32 R0, RZ, RZ, UR38 ;  /* 0x00000026ff007e24 */ /* 0x000fe4000f8e00ff */
[----:B------:R-:W-:-:S03]  /*1180*/  IMAD.U32 R3, RZ, RZ, UR39 ;  /* 0x00000027ff037e24 */ /* 0x000fc6000f8e00ff */
[----:B------:R-:W-:Y:S01]  /*1190*/  SHF.L.U32 R0, R0, 0x1f, RZ ;  /* 0x0000001f00007819 */ /* 0x000fe200000006ff */
[----:B---3--:R-:W-:-:S06]  /*11a0*/  ULEA UR4, UR5, UR4, 0x18 ;  /* 0x0000000405047291 */ /* 0x008fcc000f8ec03f */
[----:B------:R-:W-:-:S04]  /*11b0*/  IMAD.U32 R6, RZ, RZ, UR4 ;  /* 0x00000004ff067e24 */ /* 0x000fc8000f8e00ff */
[----:B------:R-:W-:-:S04]  /*11c0*/  IMAD R3, R3, 0x8, R6 ;  /* 0x0000000803037824 */ /* 0x000fc800078e0206 */
[----:B------:R3:W4:Y:S01]  /*11d0*/  SYNCS.PHASECHK.TRANS64.TRYWAIT P1, [R3+URZ], R0 ;  /* 0x00000000030075a7 */ /* 0x000722000802017f */
[----:B------:R-:W-:Y:S05]  /*11e0*/  @!P0 BRA `(.L_x_15) ;  /* 0x0000000000048947 */ /* 0x000fea0003800000 */
[----:B------:R-:W-:Y:S01]  /*11f0*/  BPT.TRAP 0x1 ;  /* 0x000000040000795c */ /* 0x000fe20000300000 */
.L_x_15:
[----:B----4-:R-:W-:Y:S05]  /*1200*/  @P1 BRA `(.L_x_16) ;  /* 0x0000000000081947 */ /* 0x010fea0003800000 */
[----:B------:R-:W4:Y:S02]  /*1210*/  SYNCS.PHASECHK.TRANS64.TRYWAIT P1, [R3+URZ], R0 ;  /* 0x00000000030075a7 */ /* 0x000f24000802017f */
[----:B----4-:R-:W-:Y:S05]  /*1220*/  @!P1 BRA `(.L_x_17) ;  /* 0x0000008c00409947 */ /* 0x010fea0003800000 */
.L_x_16:
[----:B------:R-:W-:-:S04]  /*1230*/  UISETP.LT.AND UP0, UPT, UR40, 0x1, UPT ;  /* 0x000000012800788c */ /* 0x000fc8000bf01270 */
[----:B------:R-:W-:-:S06]  /*1240*/  USEL UR4, UR40, 0x1, UP0 ;  /* 0x0000000128047887 */ /* 0x000fcc0008000000 */
[----:B---34-:R-:W-:Y:S01]  /*1250*/  IMAD.U32 R0, RZ, RZ, UR4 ;  /* 0x00000004ff007e24 */ /* 0x018fe2000f8e00ff */
[----:B------:R-:W-:Y:S05]  /*1260*/  WARPSYNC.ALL ;  /* 0x0000000000007948 */ /* 0x000fea0003800000 */
[----:B------:R-:W-:-:S04]  /*1270*/  IADD3 R0, -R0, UR40, RZ ;  /* 0x0000002800007c10 */ /* 0x000fc8000fffe1ff */
[----:B------:R-:W-:Y:S02]  /*1280*/  ISETP.GE.AND P1, PT, R0, 0x1, PT ;  /* 0x000000010000780c */ /* 0x000fe40003f26270 */
[----:B------:R-:W-:Y:S01]  /*1290*/  R2UR UR4, R6 ;  /* 0x00000000060472ca */ /* 0x000fe200000e0000 */
[----:B------:R-:W-:Y:S01]  /*12a0*/  ULEA UR5, UR39, UR41, 0xb ;  /* 0x0000002927057291 */ /* 0x000fe2000f8e583f */
[----:B------:R-:W-:Y:S01]  /*12b0*/  WARPGROUP.ARRIVE ;  /* 0x00000000000079c5 */ /* 0x000fe20000000000 */
[----:B------:R-:W-:Y:S01]  /*12c0*/  UMOV UR9, 0x40000040 ;  /* 0x4000004000097882 */ /* 0x000fe20000000000 */
[----:B------:R-:W-:-:S04]  /*12d0*/  UMOV UR11, 0x40000040 ;  /* 0x40000040000b7882 */ /* 0x000fc80000000000 */
[----:B------:R-:W-:-:S05]  /*12e0*/  UMOV UR8, UR5 ;  /* 0x0000000500087c82 */ /* 0x000fca0008000000 */
[----:B------:R-:W-:-:S04]  /*12f0*/  UIADD3 UR4, UR4, 0x10100, URZ ;  /* 0x0001010004047890 */ /* 0x000fc8000fffe03f */
[----:B------:R-:W-:-:S04]  /*1300*/  USHF.R.U32.HI UR4, URZ, 0x4, UR4 ;  /* 0x000000043f047899 */ /* 0x000fc80008011604 */
[----:B------:R-:W-:-:S04]  /*1310*/  ULOP3.LUT UR4, UR4, 0x3fff, URZ, 0xc0, !UPT ;  /* 0x00003fff04047892 */ /* 0x000fc8000f8ec03f */
[----:B------:R-:W-:-:S04]  /*1320*/  ULOP3.LUT UR4, UR4, 0x10000, URZ, 0xfc, !UPT ;  /* 0x0001000004047892 */ /* 0x000fc8000f8efc3f */
[----:B------:R-:W-:-:S07]  /*1330*/  ULEA UR6, UR39, UR4, 0xa ;  /* 0x0000000427067291 */ /* 0x000fce000f8e503f */
[----:B------:R-:W-:Y:S02]  /*1340*/  UMOV UR10, UR6 ;  /* 0x00000006000a7c82 */ /* 0x000fe40008000000 */
[----:B------:R-:W-:Y:S01]  /*1350*/  IGMMA.64x128x32.S8.S8 R88, gdesc[UR8], RZ, !UPT, gsb0 ;  /* 0x03600000085879f1 */ /* 0x000fe2000c0410ff */
[----:B------:R-:W-:Y:S01]  /*1360*/  UIADD3 UR8, UR5, 0x400, URZ ;  /* 0x0000040005087890 */ /* 0x000fe2000fffe03f */
[----:B------:R-:W-:Y:S01]  /*1370*/  UMOV UR9, 0x40000040 ;  /* 0x4000004000097882 */ /* 0x000fe20000000000 */
[----:B------:R-:W-:Y:S02]  /*1380*/  WARPGROUP.DEPBAR.LE gsb0, 0x0 ;  /* 0x00008000000079c5 */ /* 0x000fe40000010000 */
[----:B------:R-:W-:-:S06]  /*1390*/  WARPGROUP.ARRIVE ;  /* 0x00000000000079c5 */ /* 0x000fcc0000000000 */
[----:B------:R-:W-:Y:S01]  /*13a0*/  IGMMA.64x128x32.S8.S8 R24, gdesc[UR8], RZ, !UPT, gsb0 ;  /* 0x03600000081879f1 */ /* 0x000fe2000c0410ff */
[----:B------:R-:W-:Y:S02]  /*13b0*/  UIADD3 UR8, UR5, 0x2, URZ ;  /* 0x0000000205087890 */ /* 0x000fe4000fffe03f */
[----:B------:R-:W-:Y:S01]  /*13c0*/  UIADD3 UR10, UR6, 0x2, URZ ;  /* 0x00000002060a7890 */ /* 0x000fe2000fffe03f */
[----:B------:R-:W-:Y:S01]  /*13d0*/  UMOV UR9, 0x40000040 ;  /* 0x4000004000097882 */ /* 0x000fe20000000000 */
[----:B------:R-:W-:Y:S01]  /*13e0*/  UMOV UR11, 0x40000040 ;  /* 0x40000040000b7882 */ /* 0x000fe20000000000 */
[----:B------:R-:W-:Y:S02]  /*13f0*/  WARPGROUP.DEPBAR.LE gsb0, 0x0 ;  /* 0x00008000000079c5 */ /* 0x000fe40000010000 */
[----:B------:R-:W-:-:S06]  /*1400*/  WARPGROUP.ARRIVE ;  /* 0x00000000000079c5 */ /* 0x000fcc0000000000 */
[----:B------:R-:W-:Y:S01]  /*1410*/  IGMMA.64x128x32.S8.S8 R88, gdesc[UR8], R88, gsb0 ;  /* 0x03600000085879f1 */ /* 0x000fe20008041058 */
[----:B------:R-:W-:Y:S01]  /*1420*/  UIADD3 UR8, UR5, 0x402, URZ ;  /* 0x0000040205087890 */ /* 0x000fe2000fffe03f */
[----:B------:R-:W-:Y:S01]  /*1430*/  UMOV UR9, 0x40000040 ;  /* 0x4000004000097882 */ /* 0x000fe20000000000 */
[----:B------:R-:W-:Y:S02]  /*1440*/  WARPGROUP.DEPBAR.LE gsb0, 0x0 ;  /* 0x00008000000079c5 */ /* 0x000fe40000010000 */
[----:B------:R-:W-:-:S06]  /*1450*/  WARPGROUP.ARRIVE ;  /* 0x00000000000079c5 */ /* 0x000fcc0000000000 */
[----:B------:R-:W-:Y:S01]  /*1460*/  IGMMA.64x128x32.S8.S8 R24, gdesc[UR8], R24, gsb0 ;  /* 0x03600000081879f1 */ /* 0x000fe20008041018 */
        /* <DEDUP_REMOVED lines=23> */
[----:B------:R-:W-:Y:S03]  /*15e0*/  IGMMA.64x128x32.S8.S8 R24, gdesc[UR8], R24, gsb0 ;  /* 0x03600000081879f1 */ /* 0x000fe60008041018 */
[----:B------:R-:W-:Y:S02]  /*15f0*/  WARPGROUP.DEPBAR.LE gsb0, 0x0 ;  /* 0x00008000000079c5 */ /* 0x000fe40000010000 */
[----:B------:R-:W-:Y:S05]  /*1600*/  @!P1 BRA `(.L_x_18) ;  /* 0x0000000400709947 */ /* 0x000fea0003800000 */
[----:B------:R-:W-:Y:S02]  /*1610*/  UIADD3 UR5, UR39, 0x1, URZ ;  /* 0x0000000127057890 */ /* 0x000fe4000fffe03f */
[----:B------:R-:W-:Y:S02]  /*1620*/  IMAD.U32 R3, RZ, RZ, UR39 ;  /* 0x00000027ff037e24 */ /* 0x000fe4000f8e00ff */
[----:B------:R-:W-:-:S04]  /*1630*/  UISETP.NE.AND UP0, UPT, UR5, 0x2, UPT ;  /* 0x000000020500788c */ /* 0x000fc8000bf05270 */
[----:B------:R-:W-:Y:S02]  /*1640*/  USEL UR6, URZ, 0x1, UP0 ;  /* 0x000000013f067887 */ /* 0x000fe40008000000 */
[----:B------:R-:W-:Y:S02]  /*1650*/  USEL UR5, UR5, URZ, UP0 ;  /* 0x0000003f05057287 */ /* 0x000fe40008000000 */
[----:B------:R-:W-:-:S06]  /*1660*/  ULOP3.LUT UR6, UR38, UR6, URZ, 0x3c, !UPT ;  /* 0x0000000626067292 */ /* 0x000fcc000f8e3c3f */
[----:B------:R-:W-:-:S07]  /*1670*/  IMAD.U32 R7, RZ, RZ, UR6 ;  /* 0x00000006ff077e24 */ /* 0x000fce000f8e00ff */
.L_x_25:
[----:B------:R-:W-:Y:S05]  /*1680*/  @!P0 BRA `(.L_x_19) ;  /* 0x0000000000048947 */ /* 0x000fea0003800000 */
[----:B------:R-:W-:Y:S01]  /*1690*/  BPT.TRAP 0x1 ;  /* 0x000000040000795c */ /* 0x000fe20000300000 */
.L_x_19:
[----:B------:R-:W3:Y:S01]  /*16a0*/  S2UR UR7, SR_CgaCtaId ;  /* 0x00000000000779c3 */ /* 0x000ee20000008800 */
[----:B------:R-:W-:Y:S01]  /*16b0*/  UMOV UR6, 0x400 ;  /* 0x0000040000067882 */ /* 0x000fe20000000000 */
[----:B01----:R-:W-:Y:S01]  /*16c0*/  IMAD.U32 R5, RZ, RZ, UR5 ;  /* 0x00000005ff057e24 */ /* 0x003fe2000f8e00ff */
[----:B------:R-:W-:Y:S01]  /*16d0*/  SHF.L.U32 R4, R7, 0x1f, RZ ;  /* 0x0000001f07047819 */ /* 0x000fe200000006ff */
[----:B---3--:R-:W-:-:S06]  /*16e0*/  ULEA UR6, UR7, UR6, 0x18 ;  /* 0x0000000607067291 */ /* 0x008fcc000f8ec03f */
[----:B------:R-:W-:-:S04]  /*16f0*/  IMAD.U32 R6, RZ, RZ, UR6 ;  /* 0x00000006ff067e24 */ /* 0x000fc8000f8e00ff */
[----:B------:R-:W-:-:S04]  /*1700*/  IMAD R5, R5, 0x8, R6 ;  /* 0x0000000805057824 */ /* 0x000fc800078e0206 */
[----:B------:R0:W1:Y:S01]  /*1710*/  SYNCS.PHASECHK.TRANS64.TRYWAIT P1, [R5+URZ], R4 ;  /* 0x00000004050075a7 */ /* 0x000062000802017f */
[----:B------:R-:W-:Y:S05]  /*1720*/  @!P0 BRA `(.L_x_20) ;  /* 0x0000000000048947 */ /* 0x000fea0003800000 */
[----:B------:R-:W-:Y:S01]  /*1730*/  BPT.TRAP 0x1 ;  /* 0x000000040000795c */ /* 0x000fe20000300000 */
.L_x_20:
[----:B-1----:R-:W-:Y:S05]  /*1740*/  @P1 BRA `(.L_x_21) ;  /* 0x0000000000081947 */ /* 0x002fea0003800000 */
[----:B------:R-:W1:Y:S02]  /*1750*/  SYNCS.PHASECHK.TRANS64.TRYWAIT P1, [R5+URZ], R4 ;  /* 0x00000004050075a7 */ /* 0x000e64000802017f */
[----:B-1----:R-:W-:Y:S05]  /*1760*/  @!P1 BRA `(.L_x_22) ;  /* 0x0000008800049947 */ /* 0x002fea0003800000 */
.L_x_21:
[----:B------:R-:W-:Y:S01]  /*1770*/  ULEA UR6, UR5, UR41, 0xb ;  /* 0x0000002905067291 */ /* 0x000fe2000f8e583f */
[----:B------:R-:W-:Y:S01]  /*1780*/  WARPGROUP.ARRIVE ;  /* 0x00000000000079c5 */ /* 0x000fe20000000000 */
[----:B------:R-:W-:Y:S01]  /*1790*/  ULEA UR7, UR5, UR4, 0xa ;  /* 0x0000000405077291 */ /* 0x000fe2000f8e503f */
[----:B------:R-:W-:Y:S01]  /*17a0*/  UMOV UR9, 0x40000040 ;  /* 0x4000004000097882 */ /* 0x000fe20000000000 */
[----:B------:R-:W-:-:S03]  /*17b0*/  UMOV UR11, 0x40000040 ;  /* 0x40000040000b7882 */ /* 0x000fc60000000000 */
[----:B------:R-:W-:Y:S02]  /*17c0*/  UMOV UR8, UR6 ;  /* 0x0000000600087c82 */ /* 0x000fe40008000000 */
[----:B------:R-:W-:Y:S02]  /*17d0*/  UMOV UR10, UR7 ;  /* 0x00000007000a7c82 */ /* 0x000fe40008000000 */
        /* <DEDUP_REMOVED lines=44> */
[----:B------:R-:W-:Y:S01]  /*1aa0*/  BPT.TRAP 0x1 ;  /* 0x000000040000795c */ /* 0x000fe20000300000 */
.L_x_23:
[----:B01----:R-:W-:Y:S01]  /*1ab0*/  IMAD R4, R3, 0x8, R6 ;  /* 0x0000000803047824 */ /* 0x003fe200078e0206 */
[----:B------:R-:W-:-:S03]  /*1ac0*/  ISETP.GT.U32.AND P1, PT, R19, 0x1, PT ;  /* 0x000000011300780c */ /* 0x000fc60003f24070 */
[----:B------:R-:W-:-:S05]  /*1ad0*/  VIADD R4, R4, 0x10 ;  /* 0x0000001004047836 */ /* 0x000fca0000000000 */
[----:B------:R-:W-:-:S04]  /*1ae0*/  PRMT R4, RZ, 0x654, R4 ;  /* 0x00000654ff047816 */ /* 0x000fc80000000004 */
[----:B------:R0:W-:Y:S01]  /*1af0*/  SYNCS.ARRIVE.TRANS64.RED.A1T0 RZ, [R4+URZ], RZ ;  /* 0x000000ff04ff79a7 */ /* 0x0001e2000810043f */
[----:B------:R-:W-:Y:S05]  /*1b00*/  @P1 BRA `(.L_x_24) ;  /* 0x0000000000041947 */ /* 0x000fea0003800000 */
[----:B------:R-:W-:Y:S01]  /*1b10*/  BPT.TRAP 0x1 ;  /* 0x000000040000795c */ /* 0x000fe20000300000 */
.L_x_24:
[----:B------:R-:W-:Y:S01]  /*1b20*/  UIADD3 UR5, UR5, 0x1, URZ ;  /* 0x0000000105057890 */ /* 0x000fe2000fffe03f */
[C---:B------:R-:W-:Y:S01]  /*1b30*/  ISETP.GT.AND P2, PT, R0.reuse, 0x1, PT ;  /* 0x000000010000780c */ /* 0x040fe20003f44270 */
[----:B------:R-:W-:Y:S02]  /*1b40*/  VIADD R3, R3, 0x1 ;  /* 0x0000000103037836 */ /* 0x000fe40000000000 */
[----:B------:R-:W-:Y:S01]  /*1b50*/  UISETP.NE.AND UP0, UPT, UR5, 0x2, UPT ;  /* 0x000000020500788c */ /* 0x000fe2000bf05270 */
[----:B------:R-:W-:Y:S02]  /*1b60*/  VIADD R0, R0, 0xffffffff ;  /* 0xffffffff00007836 */ /* 0x000fe40000000000 */
[C---:B------:R-:W-:Y:S01]  /*1b70*/  ISETP.NE.AND P1, PT, R3.reuse, 0x2, PT ;  /* 0x000000020300780c */ /* 0x040fe20003f25270 */
[----:B------:R-:W-:Y:S02]  /*1b80*/  USEL UR6, URZ, 0x1, UP0 ;  /* 0x000000013f067887 */ /* 0x000fe40008000000 */
[----:B------:R-:W-:Y:S01]  /*1b90*/  USEL UR5, UR5, URZ, UP0 ;  /* 0x0000003f05057287 */ /* 0x000fe20008000000 */
[----:B------:R-:W-:-:S03]  /*1ba0*/  SEL R3, R3, RZ, P1 ;  /* 0x000000ff03037207 */ /* 0x000fc60000800000 */
[----:B------:R-:W-:Y:S01]  /*1bb0*/  LOP3.LUT R7, R7, UR6, RZ, 0x3c, !PT ;  /* 0x0000000607077c12 */ /* 0x000fe2000f8e3cff */
[----:B------:R-:W-:Y:S07]  /*1bc0*/  @P2 BRA `(.L_x_25) ;  /* 0xfffffff800ac2947 */ /* 0x000fee000383ffff */
.L_x_18:
[----:B------:R-:W3:Y:S02]  /*1bd0*/  LDC R0, c[0x0][0x28c] ;  /* 0x0000a300ff007b82 */ /* 0x000ee40000000800 */
[----:B---3--:R-:W-:-:S13]  /*1be0*/  ISETP.GE.AND P1, PT, R0, 0x1, PT ;  /* 0x000000010000780c */ /* 0x008fda0003f26270 */
[----:B------:R-:W-:Y:S05]  /*1bf0*/  @!P1 BRA `(.L_x_26) ;  /* 0x0000000000389947 */ /* 0x000fea0003800000 */
[----:B------:R-:W-:Y:S05]  /*1c00*/  @!P0 BRA `(.L_x_27) ;  /* 0x0000000000048947 */ /* 0x000fea0003800000 */
[----:B------:R-:W-:Y:S01]  /*1c10*/  BPT.TRAP 0x1 ;  /* 0x000000040000795c */ /* 0x000fe20000300000 */
.L_x_27:
[----:B------:R-:W-:Y:S01]  /*1c20*/  UISETP.LT.AND UP0, UPT, UR40, 0x1, UPT ;  /* 0x000000012800788c */ /* 0x000fe2000bf01270 */
[----:B------:R-:W-:-:S03]  /*1c30*/  ISETP.GT.U32.AND P0, PT, R19, 0x1, PT ;  /* 0x000000011300780c */ /* 0x000fc60003f04070 */
[----:B------:R-:W-:-:S04]  /*1c40*/  USEL UR4, UR40, 0x1, UP0 ;  /* 0x0000000128047887 */ /* 0x000fc80008000000 */
[----:B------:R-:W-:-:S04]  /*1c50*/  UIADD3 UR4, UR39, UR40, -UR4 ;  /* 0x0000002827047290 */ /* 0x000fc8000fffe804 */
[----:B------:R-:W-:-:S04]  /*1c60*/  USHF.L.U32 UR4, UR4, 0x3, URZ ;  /* 0x0000000304047899 */ /* 0x000fc8000800063f */
[----:B------:R-:W-:-:S06]  /*1c70*/  ULOP3.LUT UR4, UR4, 0x8, URZ, 0xc0, !UPT ;  /* 0x0000000804047892 */ /* 0x000fcc000f8ec03f */
[----:B------:R-:W-:-:S05]  /*1c80*/  IMAD.U32 R3, RZ, RZ, UR4 ;  /* 0x00000004ff037e24 */ /* 0x000fca000f8e00ff */
[----:B------:R-:W-:-:S04]  /*1c90*/  IADD3 R0, R6, 0x10, R3 ;  /* 0x0000001006007810 */ /* 0x000fc80007ffe003 */
[----:B------:R-:W-:-:S04]  /*1ca0*/  PRMT R0, RZ, 0x654, R0 ;  /* 0x00000654ff007816 */ /* 0x000fc80000000000 */
[----:B------:R3:W-:Y:S01]  /*1cb0*/  SYNCS.ARRIVE.TRANS64.RED.A1T0 RZ, [R0+URZ], RZ ;  /* 0x000000ff00ff79a7 */ /* 0x0007e2000810043f */
[----:B------:R-:W-:Y:S05]  /*1cc0*/  @P0 BRA `(.L_x_26) ;  /* 0x0000000000040947 */ /* 0x000fea0003800000 */
[----:B------:R-:W-:Y:S01]  /*1cd0*/  BPT.TRAP 0x1 ;  /* 0x000000040000795c */ /* 0x000fe20000300000 */
.L_x_26:
[----:B------:R-:W4:Y:S01]  /*1ce0*/  LDC R6, c[0x0][0x288] ;  /* 0x0000a200ff067b82 */ /* 0x000f220000000800 */
[--C-:B---3--:R-:W-:Y:S01]  /*1cf0*/  SHF.R.U32.HI R0, RZ, 0x2, R18.reuse ;  /* 0x00000002ff007819 */ /* 0x108fe20000011612 */
[----:B------:R-:W-:Y:S01]  /*1d00*/  UIADD3 UR39, UR40, UR39, URZ ;  /* 0x0000002728277290 */ /* 0x000fe2000fffe03f */
[----:B01----:R-:W-:Y:S01]  /*1d10*/  SHF.R.U32.HI R5, RZ, 0x7, R18 ;  /* 0x00000007ff057819 */ /* 0x003fe20000011612 */
[----:B------:R-:W-:Y:S01]  /*1d20*/  IMAD.SHL.U32 R23, R23, 0x80, RZ ;  /* 0x0000008017177824 */ /* 0x000fe200078e00ff */
[----:B------:R-:W-:Y:S01]  /*1d30*/  LOP3.LUT R3, R0, 0x7, RZ, 0xc0, !PT ;  /* 0x0000000700037812 */ /* 0x000fe200078ec0ff */
[----:B------:R-:W-:Y:S01]  /*1d40*/  USHF.R.U32.HI UR4, URZ, 0x1, UR39 ;  /* 0x000000013f047899 */ /* 0x000fe20008011627 */
[C---:B------:R-:W-:Y:S01]  /*1d50*/  LOP3.LUT R4, R18.reuse, 0x60, RZ, 0xc0, !PT ;  /* 0x0000006012047812 */ /* 0x040fe200078ec0ff */
[----:B------:R-:W-:Y:S01]  /*1d60*/  IMAD.SHL.U32 R14, R18, 0x2, RZ ;  /* 0x00000002120e7824 */ /* 0x000fe200078e00ff */
[----:B------:R-:W-:Y:S01]  /*1d70*/  LOP3.LUT R0, R5, 0x1, RZ, 0xc0, !PT ;  /* 0x0000000105007812 */ /* 0x000fe200078ec0ff */
[----:B------:R-:W-:Y:S01]  /*1d80*/  ULOP3.LUT UR4, UR4, 0x1, URZ, 0xc0, !UPT ;  /* 0x0000000104047892 */ /* 0x000fe2000f8ec03f */
[----:B------:R-:W-:Y:S01]  /*1d90*/  SHF.R.U32.HI R8, RZ, 0x1, R4 ;  /* 0x00000001ff087819 */ /* 0x000fe20000011604 */
[----:B------:R-:W-:Y:S01]  /*1da0*/  ULDC UR8, c[0x0][0x284] ;  /* 0x0000a10000087ab9 */ /* 0x000fe20000000800 */
[----:B------:R-:W-:Y:S01]  /*1db0*/  UISETP.GT.U32.AND UP1, UPT, UR39, 0x1, UPT ;  /* 0x000000012700788c */ /* 0x000fe2000bf24070 */
[----:B------:R-:W-:Y:S01]  /*1dc0*/  IMAD.SHL.U32 R4, R0, 0x40, RZ ;  /* 0x0000004000047824 */ /* 0x000fe200078e00ff */
[--C-:B------:R-:W-:Y:S01]  /*1dd0*/  IADD3 R5, RZ, -R8, -R3.reuse ;  /* 0x80000008ff057210 */ /* 0x100fe20007ffe803 */
[----:B------:R-:W-:Y:S01]  /*1de0*/  UISETP.NE.U32.AND UP0, UPT, UR4, 0x1, UPT ;  /* 0x000000010400788c */ /* 0x000fe2000bf05070 */
[----:B------:R-:W-:Y:S01]  /*1df0*/  SHF.R.S32.HI R160, RZ, 0x1f, R22 ;  /* 0x0000001fffa07819 */ /* 0x000fe20000011416 */
[----:B------:R-:W-:Y:S01]  /*1e00*/  ULDC.64 UR6, c[0x0][0x5d0] ;  /* 0x0001740000067ab9 */ /* 0x000fe20000000a00 */
[----:B------:R-:W-:Y:S01]  /*1e10*/  LOP3.LUT R165, R4, 0x40, R3, 0xe2, !PT ;  /* 0x0000004004a57812 */ /* 0x000fe200078ee203 */
[----:B------:R-:W-:Y:S01]  /*1e20*/  UISETP.LT.U32.AND UP1, UPT, UR40, 0x2, UP1 ;  /* 0x000000022800788c */ /* 0x000fe20008f21070 */
[----:B------:R-:W-:Y:S01]  /*1e30*/  LOP3.LUT R3, R18, 0x3, RZ, 0xc0, !PT ;  /* 0x0000000312037812 */ /* 0x000fe200078ec0ff */
[----:B------:R-:W-:Y:S01]  /*1e40*/  UISETP.GT.U32.AND UP0, UPT, UR40, 0x1, !UP0 ;  /* 0x000000012800788c */ /* 0x000fe2000c704070 */
[C---:B------:R-:W-:Y:S01]  /*1e50*/  LOP3.LUT R14, R23.reuse, 0x6, R14, 0xf8, !PT ;  /* 0x00000006170e7812 */ /* 0x040fe200078ef80e */
[----:B------:R-:W-:Y:S01]  /*1e60*/  IMAD R7, R160, UR6, RZ ;  /* 0x00000006a0077c24 */ /* 0x000fe2000f8e02ff */
[----:B----4-:R-:W-:Y:S01]  /*1e70*/  ISETP.GE.AND P0, PT, R23, R6, PT ;  /* 0x000000061700720c */ /* 0x010fe20003f06270 */
[----:B------:R-:W-:Y:S01]  /*1e80*/  IMAD R10, R3, -0x2, R6 ;  /* 0xfffffffe030a7824 */ /* 0x000fe200078e0206 */
[----:B------:R-:W-:Y:S01]  /*1e90*/  SHF.R.S32.HI R15, RZ, 0x1f, R14 ;  /* 0x0000001fff0f7819 */ /* 0x000fe2000001140e */
[----:B------:R-:W-:Y:S01]  /*1ea0*/  IMAD.SHL.U32 R3, R152, 0x100, RZ ;  /* 0x0000010098037824 */ /* 0x000fe200078e00ff */
[----:B------:R-:W-:Y:S01]  /*1eb0*/  USEL UR5, URZ, 0x1, !UP1 ;  /* 0x000000013f057887 */ /* 0x000fe2000c800000 */
[----:B------:R-:W-:Y:S01]  /*1ec0*/  IMAD R0, R0, -0x40, R5 ;  /* 0xffffffc000007824 */ /* 0x000fe200078e0205 */
[----:B------:R-:W-:Y:S01]  /*1ed0*/  USEL UR4, URZ, 0x1, !UP0 ;  /* 0x000000013f047887 */ /* 0x000fe2000c000000 */
[----:B------:R-:W-:Y:S01]  /*1ee0*/  IMAD.WIDE R4, R152, 0x100, RZ ;  /* 0x0000010098047825 */ /* 0x000fe200078e02ff */
[C---:B------:R-:W-:Y:S01]  /*1ef0*/  ISETP.GE.OR P0, PT, R3.reuse, UR8, P0 ;  /* 0x0000000803007c0c */ /* 0x040fe20008706670 */
[----:B------:R-:W-:Y:S01]  /*1f00*/  ULOP3.LUT UR39, UR39, 0x1, URZ, 0xc0, !UPT ;  /* 0x0000000127277892 */ /* 0x000fe2000f8ec03f */
[----:B------:R-:W-:Y:S01]  /*1f10*/  IADD3 R0, -R3, UR8, R0 ;  /* 0x0000000803007c10 */ /* 0x000fe2000fffe100 */
[C---:B------:R-:W-:Y:S01]  /*1f20*/  IMAD R9, R22.reuse, UR7, R7 ;  /* 0x0000000716097c24 */ /* 0x040fe2000f8e0207 */
[----:B------:R-:W-:Y:S01]  /*1f30*/  ULOP3.LUT UR38, UR4, UR38, UR5, 0x96, !UPT ;  /* 0x0000002604267292 */ /* 0x000fe2000f8e9605 */
[----:B------:R-:W-:Y:S01]  /*1f40*/  IMAD.WIDE.U32 R6, R22, UR6, R14 ;  /* 0x0000000616067c25 */ /* 0x000fe2000f8e000e */
[----:B------:R-:W-:-:S03]  /*1f50*/  LOP3.LUT R165, R4, R165, R8, 0xfe, !PT ;  /* 0x000000a504a57212 */ /* 0x000fc600078efe08 */
[----:B------:R-:W-:Y:S02]  /*1f60*/  IMAD.IADD R7, R7, 0x1, R9 ;  /* 0x0000000107077824 */ /* 0x000fe400078e0209 */
[----:B------:R-:W-:Y:S02]  /*1f70*/  IMAD.IADD R3, R10, 0x1, -R23 ;  /* 0x000000010a037824 */ /* 0x000fe400078e0a17 */
[----:B------:R-:W-:Y:S01]  /*1f80*/  IMAD.MOV.U32 R152, RZ, RZ, -0x1 ;  /* 0xffffffffff987424 */ /* 0x000fe200078e00ff */
[----:B------:R-:W-:Y:S06]  /*1f90*/  @P0 BRA `(.L_x_28) ;  /* 0x0000006000f40947 */ /* 0x000fec0003800000 */
[----:B------:R-:W0:Y:S01]  /*1fa0*/  LDC.64 R20, c[0x0][0x5c8] ;  /* 0x00017200ff147b82 */ /* 0x000e220000000a00 */
[----:B------:R-:W-:Y:S01]  /*1fb0*/  ULDC.64 UR4, c[0x0][0x5c0] ;  /* 0x0001700000047ab9 */ /* 0x000fe20000000a00 */
[----:B------:R-:W-:Y:S01]  /*1fc0*/  BSSY B0, `(.L_x_28) ;  /* 0x000063a000007945 */ /* 0x000fe20003800000 */
[-C--:B0-----:R-:W-:Y:S01]  /*1fd0*/  IMAD R8, R5, R20.reuse, RZ ;  /* 0x0000001405087224 */ /* 0x081fe200078e02ff */
[----:B------:R-:W-:Y:S01]  /*1fe0*/  SHF.L.U64.HI R13, R20, 0x3, R21 ;  /* 0x00000003140d7819 */ /* 0x000fe20000010215 */
[----:B------:R-:W-:-:S04]  /*1ff0*/  IMAD.WIDE.U32 R6, R165, R20, R6 ;  /* 0x00000014a5067225 */ /* 0x000fc800078e0006 */
[----:B------:R-:W-:Y:S01]  /*2000*/  IMAD R9, R165, R21, R8 ;  /* 0x00000015a5097224 */ /* 0x000fe200078e0208 */
[----:B------:R-:W-:Y:S01]  /*2010*/  IADD3 R158, P0, R6, UR4, RZ ;  /* 0x00000004069e7c10 */ /* 0x000fe2000ff1e0ff */
[C---:B------:R-:W-:Y:S02]  /*2020*/  IMAD.SHL.U32 R11, R20.reuse, 0x8, RZ ;  /* 0x00000008140b7824 */ /* 0x040fe400078e00ff */
[----:B------:R-:W-:Y:S01]  /*2030*/  IMAD.IADD R9, R7, 0x1, R9 ;  /* 0x0000000107097824 */ /* 0x000fe200078e0209 */
[-C--:B------:R-:W-:Y:S02]  /*2040*/  LEA R6, P2, R20, R158.reuse, 0x7 ;  /* 0x0000009e14067211 */ /* 0x080fe400078438ff */
[----:B------:R-:W-:Y:S02]  /*2050*/  IADD3 R8, P1, R11, R158, RZ ;  /* 0x0000009e0b087210 */ /* 0x000fe40007f3e0ff */
[----:B------:R-:W-:Y:S02]  /*2060*/  IADD3.X R159, R9, UR5, RZ, P0, !PT ;  /* 0x00000005099f7c10 */ /* 0x000fe400087fe4ff */
[----:B-----5:R-:W-:-:S02]  /*2070*/  ISETP.NE.AND P0, PT, R154, RZ, PT ;  /* 0x000000ff9a00720c */ /* 0x020fc40003f05270 */
[----:B------:R-:W-:Y:S01]  /*2080*/  LEA.HI.X R7, R20, R159, R21, 0x7, P2 ;  /* 0x0000009f14077211 */ /* 0x000fe200010f3c15 */
[----:B------:R-:W-:Y:S01]  /*2090*/  IMAD.X R9, R13, 0x1, R159, P1 ;  /* 0x000000010d097824 */ /* 0x000fe200008e069f */
[----:B------:R-:W-:-:S05]  /*20a0*/  IADD3 R10, P2, R11, R6, RZ ;  /* 0x000000060b0a7210 */ /* 0x000fca0007f5e0ff */
[----:B------:R-:W-:-:S04]  /*20b0*/  IMAD.X R11, R13, 0x1, R7, P2 ;  /* 0x000000010d0b7824 */ /* 0x000fc800010e0607 */
[----:B------:R-:W-:Y:S05]  /*20c0*/  @!P0 BRA `(.L_x_29) ;  /* 0x0000004800948947 */ /* 0x000fea0003800000 */
[----:B------:R-:W0:Y:S01]  /*20d0*/  LDC.64 R156, c[0x0][0x5b0] ;  /* 0x00016c00ff9c7b82 */ /* 0x000e220000000a00 */
[----:B------:R-:W-:Y:S01]  /*20e0*/  ULDC.64 UR4, c[0x0][0x5b8] ;  /* 0x00016e0000047ab9 */ /* 0x000fe20000000a00 */
[----:B------:R-:W-:Y:S01]  /*20f0*/  ISETP.GE.AND P0, PT, R0, 0x1, PT ;  /* 0x000000010000780c */ /* 0x000fe20003f06270 */
[----:B------:R-:W-:Y:S01]  /*2100*/  IMAD R21, R160, UR4, RZ ;  /* 0x00000004a0157c24 */ /* 0x000fe2000f8e02ff */
[----:B------:R-:W-:Y:S01]  /*2110*/  BSSY B1, `(.L_x_30) ;  /* 0x0000010000017945 */ /* 0x000fe20003800000 */
[C---:B------:R-:W-:Y:S01]  /*2120*/  IMAD.WIDE.U32 R14, R22.reuse, UR4, R14 ;  /* 0x00000004160e7c25 */ /* 0x040fe2000f8e000e */
[----:B------:R-:W-:Y:S02]  /*2130*/  ISETP.LT.OR P3, PT, R3, 0x1, !P0 ;  /* 0x000000010300780c */ /* 0x000fe40004761670 */
[----:B------:R-:W1:Y:S01]  /*2140*/  LDC.64 R12, c[0x0][0x5a8] ;  /* 0x00016a00ff0c7b82 */ /* 0x000e620000000a00 */
[----:B------:R-:W-:Y:S02]  /*2150*/  IMAD R21, R22, UR5, R21 ;  /* 0x0000000516157c24 */ /* 0x000fe4000f8e0215 */
[----:B------:R-:W-:-:S02]  /*2160*/  IMAD.MOV.U32 R20, RZ, RZ, R14 ;  /* 0x000000ffff147224 */ /* 0x000fc400078e000e */
[----:B------:R-:W-:Y:S02]  /*2170*/  IMAD.IADD R21, R15, 0x1, R21 ;  /* 0x000000010f157824 */ /* 0x000fe400078e0215 */
[-C--:B0-----:R-:W-:Y:S01]  /*2180*/  IMAD R160, R5, R156.reuse, RZ ;  /* 0x0000009c05a07224 */ /* 0x081fe200078e02ff */
[----:B------:R-:W-:Y:S01]  /*2190*/  SHF.L.U64.HI R161, R156, 0x3, R157 ;  /* 0x000000039ca17819 */ /* 0x000fe2000001029d */
[----:B------:R-:W-:-:S04]  /*21a0*/  IMAD.WIDE.U32 R22, R165, R156, R20 ;  /* 0x0000009ca5167225 */ /* 0x000fc800078e0014 */
[----:B------:R-:W-:Y:S01]  /*21b0*/  IMAD R169, R165, R157, R160 ;  /* 0x0000009da5a97224 */ /* 0x000fe200078e02a0 */
[----:B-1----:R-:W-:Y:S01]  /*21c0*/  IADD3 R22, P1, R22, R12, RZ ;  /* 0x0000000c16167210 */ /* 0x002fe20007f3e0ff */
[----:B------:R-:W-:-:S03]  /*21d0*/  IMAD.SHL.U32 R160, R156, 0x8, RZ ;  /* 0x000000089ca07824 */ /* 0x000fc600078e00ff */
[----:B------:R-:W-:Y:S01]  /*21e0*/  IADD3.X R23, R13, R23, R169, P1, !PT ;  /* 0x000000170d177210 */ /* 0x000fe20000ffe4a9 */
[----:B------:R-:W-:Y:S08]  /*21f0*/  @P3 BRA `(.L_x_31) ;  /* 0x0000000000043947 */ /* 0x000ff00003800000 */
[----:B--2---:R0:W5:Y:S02]  /*2200*/  LDG.E.U8 R155, desc[UR36][R22.64] ;  /* 0x00000024169b7981 */ /* 0x004164000c1e1100 */
.L_x_31:
[----:B------:R-:W-:Y:S05]  /*2210*/  BSYNC B1 ;  /* 0x0000000000017941 */ /* 0x000fea0003800000 */
.L_x_30:
[----:B-----5:R-:W-:Y:S01]  /*2220*/  LOP3.LUT R164, R155, 0xffff, RZ, 0xc0, !PT ;  /* 0x0000ffff9ba47812 */ /* 0x020fe200078ec0ff */
[----:B------:R-:W-:Y:S01]  /*2230*/  IMAD.WIDE.U32 R162, R165, R156, R160 ;  /* 0x0000009ca5a27225 */ /* 0x000fe200078e00a0 */
[----:B------:R-:W-:Y:S01]  /*2240*/  ISETP.LT.OR P4, PT, R3, 0x2, !P0 ;  /* 0x000000020300780c */ /* 0x000fe20004781670 */
[----:B------:R-:W-:Y:S01]  /*2250*/  BSSY B1, `(.L_x_32) ;  /* 0x000000e000017945 */ /* 0x000fe20003800000 */
[----:B------:R-:W-:Y:S01]  /*2260*/  PRMT R167, R164, 0x8880, RZ ;  /* 0x00008880a4a77816 */ /* 0x000fe200000000ff */
[----:B------:R-:W-:Y:S01]  /*2270*/  IMAD.IADD R163, R169, 0x1, R163 ;  /* 0x00000001a9a37824 */ /* 0x000fe200078e02a3 */
[----:B------:R-:W-:Y:S02]  /*2280*/  IADD3 R162, P2, P5, R14, R12, R162 ;  /* 0x0000000c0ea27210 */ /* 0x000fe40007d5e0a2 */
[----:B------:R-:W-:Y:S01]  /*2290*/  ISETP.GE.AND P1, PT, R0, 0x9, PT ;  /* 0x000000090000780c */ /* 0x000fe20003f26270 */
[----:B------:R-:W-:Y:S01]  /*22a0*/  IMAD R164, R167, R154, RZ ;  /* 0x0000009aa7a47224 */ /* 0x000fe200078e02ff */
[----:B------:R-:W-:-:S02]  /*22b0*/  IADD3.X R163, R21, R13, R163, P2, P5 ;  /* 0x0000000d15a37210 */ /* 0x000fc400017ea4a3 */
[----:B------:R-:W-:Y:S01]  /*22c0*/  ISETP.LT.OR P2, PT, R3, 0x1, !P1 ;  /* 0x000000010300780c */ /* 0x000fe20004f41670 */
[----:B------:R-:W-:-:S05]  /*22d0*/  @!P3 IMAD R167, R88, R153, R164 ;  /* 0x0000009958a7b224 */ /* 0x000fca00078e02a4 */
[----:B------:R1:W-:Y:S01]  /*22e0*/  @!P3 STG.E.U8 desc[UR36][R158.64], R167 ;  /* 0x000000a79e00b986 */ /* 0x0003e2000c101124 */
[----:B------:R-:W-:Y:S06]  /*22f0*/  @P4 BRA `(.L_x_33) ;  /* 0x00000000000c4947 */ /* 0x000fec0003800000 */
[----:B--2---:R-:W1:Y:S02]  /*2300*/  LDG.E.U8 R155, desc[UR36][R22.64+0x1] ;  /* 0x00000124169b7981 */ /* 0x004e64000c1e1100 */
[----:B-1----:R-:W-:-:S05]  /*2310*/  PRMT R167, R155, 0x8880, RZ ;  /* 0x000088809ba77816 */ /* 0x002fca00000000ff */
[----:B------:R-:W-:-:S07]  /*2320*/  IMAD R164, R167, R154, RZ ;  /* 0x0000009aa7a47224 */ /* 0x000fce00078e02ff */
.L_x_33:
[----:B------:R-:W-:Y:S05]  /*2330*/  BSYNC B1 ;  /* 0x0000000000017941 */ /* 0x000fea0003800000 */
.L_x_32:
[----:B------:R-:W-:Y:S01]  /*2340*/  @!P4 IMAD R89, R89, R153, R164 ;  /* 0x000000995959c224 */ /* 0x000fe200078e02a4 */
[----:B------:R-:W-:Y:S04]  /*2350*/  BSSY B1, `(.L_x_34) ;  /* 0x0000006000017945 */ /* 0x000fe80003800000 */
[----:B------:R3:W-:Y:S01]  /*2360*/  @!P4 STG.E.U8 desc[UR36][R158.64+0x1], R89 ;  /* 0x000001599e00c986 */ /* 0x0007e2000c101124 */
[----:B------:R-:W-:Y:S05]  /*2370*/  @P2 BRA `(.L_x_35) ;  /* 0x00000000000c2947 */ /* 0x000fea0003800000 */
[----:B--2---:R-:W3:Y:S02]  /*2380*/  LDG.E.U8 R155, desc[UR36][R162.64] ;  /* 0x00000024a29b7981 */ /* 0x004ee4000c1e1100 */
[----:B---3--:R-:W-:-:S05]  /*2390*/  PRMT R89, R155, 0x8880, RZ ;  /* 0x000088809b597816 */ /* 0x008fca00000000ff */
[----:B------:R-:W-:-:S07]  /*23a0*/  IMAD R164, R89, R154, RZ ;  /* 0x0000009a59a47224 */ /* 0x000fce00078e02ff */
.L_x_35:
[----:B------:R-:W-:Y:S05]  /*23b0*/  BSYNC B1 ;  /* 0x0000000000017941 */ /* 0x000fea0003800000 */
.L_x_34:
[C---:B------:R-:W-:Y:S01]  /*23c0*/  ISETP.LT.OR P4, PT, R3.reuse, 0x2, !P1 ;  /* 0x000000020300780c */ /* 0x040fe20004f81670 */
[----:B---3--:R-:W-:Y:S01]  /*23d0*/  @!P2 IMAD R89, R90, R153, R164 ;  /* 0x000000995a59a224 */ /* 0x008fe200078e02a4 */
[----:B------:R-:W-:Y:S01]  /*23e0*/  BSSY B1, `(.L_x_36) ;  /* 0x0000009000017945 */ /* 0x000fe20003800000 */
[C---:B------:R-:W-:Y:S02]  /*23f0*/  ISETP.LT.OR P3, PT, R3.reuse, 0x9, !P0 ;  /* 0x000000090300780c */ /* 0x040fe40004761670 */
[C---:B------:R-:W-:Y:S01]  /*2400*/  ISETP.LT.OR P5, PT, R3.reuse, 0xa, !P0 ;  /* 0x0000000a0300780c */ /* 0x040fe200047a1670 */
[----:B------:R3:W-:Y:S01]  /*2410*/  @!P2 STG.E.U8 desc[UR36][R8.64], R89 ;  /* 0x000000590800a986 */ /* 0x0007e2000c101124 */
[----:B------:R-:W-:-:S06]  /*2420*/  ISETP.LT.OR P2, PT, R3, 0x9, !P1 ;  /* 0x000000090300780c */ /* 0x000fcc0004f41670 */
[----:B------:R-:W-:Y:S07]  /*2430*/  @P4 BRA `(.L_x_37) ;  /* 0x00000000000c4947 */ /* 0x000fee0003800000 */
[----:B--2---:R-:W3:Y:S02]  /*2440*/  LDG.E.U8 R155, desc[UR36][R162.64+0x1] ;  /* 0x00000124a29b7981 */ /* 0x004ee4000c1e1100 */
[----:B---3--:R-:W-:-:S05]  /*2450*/  PRMT R89, R155, 0x8880, RZ ;  /* 0x000088809b597816 */ /* 0x008fca00000000ff */
[----:B------:R-:W-:-:S07]  /*2460*/  IMAD R164, R89, R154, RZ ;  /* 0x0000009a59a47224 */ /* 0x000fce00078e02ff */
.L_x_37:
[----:B------:R-:W-:Y:S05]  /*2470*/  BSYNC B1 ;  /* 0x0000000000017941 */ /* 0x000fea0003800000 */
.L_x_36:
[----:B------:R-:W-:Y:S01]  /*2480*/  @!P4 IMAD R91, R91, R153, R164 ;  /* 0x000000995b5bc224 */ /* 0x000fe200078e02a4 */
[----:B------:R-:W-:Y:S04]  /*2490*/  BSSY B1, `(.L_x_38) ;  /* 0x0000006000017945 */ /* 0x000fe80003800000 */
[----:B------:R4:W-:Y:S01]  /*24a0*/  @!P4 STG.E.U8 desc[UR36][R8.64+0x1], R91 ;  /* 0x0000015b0800c986 */ /* 0x0009e2000c101124 */
[----:B------:R-:W-:Y:S05]  /*24b0*/  @P3 BRA `(.L_x_39) ;  /* 0x00000000000c3947 */ /* 0x000fea0003800000 */
[----:B--2---:R-:W3:Y:S02]  /*24c0*/  LDG.E.U8 R155, desc[UR36][R22.64+0x8] ;  /* 0x00000824169b7981 */ /* 0x004ee4000c1e1100 */
[----:B---3--:R-:W-:-:S05]  /*24d0*/  PRMT R89, R155, 0x8880, RZ ;  /* 0x000088809b597816 */ /* 0x008fca00000000ff */
[----:B------:R-:W-:-:S07]  /*24e0*/  IMAD R164, R89, R154, RZ ;  /* 0x0000009a59a47224 */ /* 0x000fce00078e02ff */
.L_x_39:
[----:B------:R-:W-:Y:S05]  /*24f0*/  BSYNC B1 ;  /* 0x0000000000017941 */ /* 0x000fea0003800000 */
.L_x_38:
[----:B---3--:R-:W-:Y:S01]  /*2500*/  @!P3 IMAD R89, R92, R153, R164 ;  /* 0x000000995c59b224 */ /* 0x008fe200078e02a4 */
[----:B------:R-:W-:Y:S04]  /*2510*/  BSSY B1, `(.L_x_40) ;  /* 0x0000006000017945 */ /* 0x000fe80003800000 */
[----:B------:R3:W-:Y:S01]  /*2520*/  @!P3 STG.E.U8 desc[UR36][R158.64+0x8], R89 ;  /* 0x000008599e00b986 */ /* 0x0007e2000c101124 */
[----:B------:R-:W-:Y:S05]  /*2530*/  @P5 BRA `(.L_x_41) ;  /* 0x00000000000c5947 */ /* 0x000fea0003800000 */
[----:B--2---:R-:W3:Y:S02]  /*2540*/  LDG.E.U8 R155, desc[UR36][R22.64+0x9] ;  /* 0x00000924169b7981 */ /* 0x004ee4000c1e1100 */
[----:B---3--:R-:W-:-:S05]  /*2550*/  PRMT R89, R155, 0x8880, RZ ;  /* 0x000088809b597816 */ /* 0x008fca00000000ff */
[----:B------:R-:W-:-:S07]  /*2560*/  IMAD R164, R89, R154, RZ ;  /* 0x0000009a59a47224 */ /* 0x000fce00078e02ff */
.L_x_41:
[----:B------:R-:W-:Y:S05]  /*2570*/  BSYNC B1 ;  /* 0x0000000000017941 */ /* 0x000fea0003800000 */
.L_x_40:
[----:B------:R-:W-:Y:S01]  /*2580*/  @!P5 IMAD R93, R93, R153, R164 ;  /* 0x000000995d5dd224 */ /* 0x000fe200078e02a4 */
[----:B------:R-:W-:Y:S04]  /*2590*/  BSSY B1, `(.L_x_42) ;  /* 0x0000006000017945 */ /* 0x000fe80003800000 */
[----:B------:R0:W-:Y:S01]  /*25a0*/  @!P5 STG.E.U8 desc[UR36][R158.64+0x9], R93 ;  /* 0x0000095d9e00d986 */ /* 0x0001e2000c101124 */
[----:B------:R-:W-:Y:S05]  /*25b0*/  @P2 BRA `(.L_x_43) ;  /* 0x00000000000c2947 */ /* 0x000fea0003800000 */
[----:B--2---:R-:W3:Y:S02]  /*25c0*/  LDG.E.U8 R155, desc[UR36][R162.64+0x8] ;  /* 0x00000824a29b7981 */ /* 0x004ee4000c1e1100 */
[----:B---3--:R-:W-:-:S05]  /*25d0*/  PRMT R89, R155, 0x8880, RZ ;  /* 0x000088809b597816 */ /* 0x008fca00000000ff */
[----:B------:R-:W-:-:S07]  /*25e0*/  IMAD R164, R89, R154, RZ ;  /* 0x0000009a59a47224 */ /* 0x000fce00078e02ff */
.L_x_43:
[----:B------:R-:W-:Y:S05]  /*25f0*/  BSYNC B1 ;  /* 0x0000000000017941 */ /* 0x000fea0003800000 */
.L_x_42:
        /* <DEDUP_REMOVED lines=11> */
.L_x_45:
[----:B------:R-:W-:Y:S05]  /*26b0*/  BSYNC B1 ;  /* 0x0000000000017941 */ /* 0x000fea0003800000 */
.L_x_44:
[----:B------:R-:W-:Y:S01]  /*26c0*/  @!P4 IMAD R95, R95, R153, R164 ;  /* 0x000000995f5fc224 */ /* 0x000fe200078e02a4 */
[----:B------:R-:W-:Y:S04]  /*26d0*/  BSSY B1, `(.L_x_46) ;  /* 0x0000006000017945 */ /* 0x000fe80003800000 */
[----:B------:R0:W-:Y:S01]  /*26e0*/  @!P4 STG.E.U8 desc[UR36][R8.64+0x9], R95 ;  /* 0x0000095f0800c986 */ /* 0x0001e2000c101124 */
[----:B------:R-:W-:Y:S05]  /*26f0*/  @P3 BRA `(.L_x_47) ;  /* 0x00000000000c3947 */ /* 0x000fea0003800000 */
[----:B--2---:R-:W3:Y:S02]  /*2700*/  LDG.E.U8 R155, desc[UR36][R22.64+0x10] ;  /* 0x00001024169b7981 */ /* 0x004ee4000c1e1100 */
[----:B---3--:R-:W-:-:S05]  /*2710*/  PRMT R89, R155, 0x8880, RZ ;  /* 0x000088809b597816 */ /* 0x008fca00000000ff */
[----:B------:R-:W-:-:S07]  /*2720*/  IMAD R164, R89, R154, RZ ;  /* 0x0000009a59a47224 */ /* 0x000fce00078e02ff */
.L_x_47:
[----:B------:R-:W-:Y:S05]  /*2730*/  BSYNC B1 ;  /* 0x0000000000017941 */ /* 0x000fea0003800000 */
.L_x_46:
[----:B---3--:R-:W-:Y:S01]  /*2740*/  @!P3 IMAD R89, R96, R153, R164 ;  /* 0x000000996059b224 */ /* 0x008fe200078e02a4 */
[----:B------:R-:W-:Y:S04]  /*2750*/  BSSY B1, `(.L_x_48) ;  /* 0x0000006000017945 */ /* 0x000fe80003800000 */
[----:B------:R3:W-:Y:S01]  /*2760*/  @!P3 STG.E.U8 desc[UR36][R158.64+0x10], R89 ;  /* 0x000010599e00b986 */ /* 0x0007e2000c101124 */
[----:B------:R-:W-:Y:S05]  /*2770*/  @P5 BRA `(.L_x_49) ;  /* 0x00000000000c5947 */ /* 0x000fea0003800000 */
[----:B--2---:R-:W3:Y:S02]  /*2780*/  LDG.E.U8 R155, desc[UR36][R22.64+0x11] ;  /* 0x00001124169b7981 */ /* 0x004ee4000c1e1100 */
[----:B---3--:R-:W-:-:S05]  /*2790*/  PRMT R89, R155, 0x8880, RZ ;  /* 0x000088809b597816 */ /* 0x008fca00000000ff */
[----:B------:R-:W-:-:S07]  /*27a0*/  IMAD R164, R89, R154, RZ ;  /* 0x0000009a59a47224 */ /* 0x000fce00078e02ff */
.L_x_49:
[----:B------:R-:W-:Y:S05]  /*27b0*/  BSYNC B1 ;  /* 0x0000000000017941 */ /* 0x000fea0003800000 */
.L_x_48:
[----:B------:R-:W-:Y:S01]  /*27c0*/  @!P5 IMAD R97, R97, R153, R164 ;  /* 0x000000996161d224 */ /* 0x000fe200078e02a4 */
[----:B------:R-:W-:Y:S04]  /*27d0*/  BSSY B1, `(.L_x_50) ;  /* 0x0000006000017945 */ /* 0x000fe80003800000 */
[----:B------:R0:W-:Y:S01]  /*27e0*/  @!P5 STG.E.U8 desc[UR36][R158.64+0x11], R97 ;  /* 0x000011619e00d986 */ /* 0x0001e2000c101124 */
[----:B------:R-:W-:Y:S05]  /*27f0*/  @P2 BRA `(.L_x_51) ;  /* 0x00000000000c2947 */ /* 0x000fea0003800000 */
[----:B--2---:R-:W3:Y:S02]  /*2800*/  LDG.E.U8 R155, desc[UR36][R162.64+0x10] ;  /* 0x00001024a29b7981 */ /* 0x004ee4000c1e1100 */
[----:B---3--:R-:W-:-:S05]  /*2810*/  PRMT R89, R155, 0x8880, RZ ;  /* 0x000088809b597816 */ /* 0x008fca00000000ff */
[----:B------:R-:W-:-:S07]  /*2820*/  IMAD R164, R89, R154, RZ ;  /* 0x0000009a59a47224 */ /* 0x000fce00078e02ff */
.L_x_51:
[----:B------:R-:W-:Y:S05]  /*2830*/  BSYNC B1 ;  /* 0x0000000000017941 */ /* 0x000fea0003800000 */
.L_x_50:
        /* <DEDUP_REMOVED lines=11> */
.L_x_53:
[----:B------:R-:W-:Y:S05]  /*28f0*/  BSYNC B1 ;  /* 0x0000000000017941 */ /* 0x000fea0003800000 */
.L_x_52:
[----:B------:R-:W-:Y:S01]  /*2900*/  @!P4 IMAD R99, R99, R153, R164 ;  /* 0x000000996363c224 */ /* 0x000fe200078e02a4 */
[----:B------:R-:W-:Y:S04]  /*2910*/  BSSY B1, `(.L_x_54) ;  /* 0x0000006000017945 */ /* 0x000fe80003800000 */
[----:B------:R0:W-:Y:S01]  /*2920*/  @!P4 STG.E.U8 desc[UR36][R8.64+0x11], R99 ;  /* 0x000011630800c986 */ /* 0x0001e2000c101124 */
[----:B------:R-:W-:Y:S05]  /*2930*/  @P3 BRA `(.L_x_55) ;  /* 0x00000000000c3947 */ /* 0x000fea0003800000 */
[----:B--2---:R-:W3:Y:S02]  /*2940*/  LDG.E.U8 R155, desc[UR36][R22.64+0x18] ;  /* 0x00001824169b7981 */ /* 0x004ee4000c1e1100 */
[----:B---3--:R-:W-:-:S05]  /*2950*/  PRMT R89, R155, 0x8880, RZ ;  /* 0x000088809b597816 */ /* 0x008fca00000000ff */
[----:B------:R-:W-:-:S07]  /*2960*/  IMAD R164, R89, R154, RZ ;  /* 0x0000009a59a47224 */ /* 0x000fce00078e02ff */
.L_x_55:
[----:B------:R-:W-:Y:S05]  /*2970*/  BSYNC B1 ;  /* 0x0000000000017941 */ /* 0x000fea0003800000 */
.L_x_54:
[----:B---3--:R-:W-:Y:S01]  /*2980*/  @!P3 IMAD R89, R100, R153, R164 ;  /* 0x000000996459b224 */ /* 0x008fe200078e02a4 */
[----:B------:R-:W-:Y:S04]  /*2990*/  BSSY B1, `(.L_x_56) ;  /* 0x0000006000017945 */ /* 0x000fe80003800000 */
[----:B------:R3:W-:Y:S01]  /*29a0*/  @!P3 STG.E.U8 desc[UR36][R158.64+0x18], R89 ;  /* 0x000018599e00b986 */ /* 0x0007e2000c101124 */
[----:B------:R-:W-:Y:S05]  /*29b0*/  @P5 BRA `(.L_x_57) ;  /* 0x00000000000c5947 */ /* 0x000fea0003800000 */
[----:B--2---:R-:W3:Y:S02]  /*29c0*/  LDG.E.U8 R155, desc[UR36][R22.64+0x19] ;  /* 0x00001924169b7981 */ /* 0x004ee4000c1e1100 */
[----:B---3--:R-:W-:-:S05]  /*29d0*/  PRMT R89, R155, 0x8880, RZ ;  /* 0x000088809b597816 */ /* 0x008fca00000000ff */
[----:B------:R-:W-:-:S07]  /*29e0*/  IMAD R164, R89, R154, RZ ;  /* 0x0000009a59a47224 */ /* 0x000fce00078e02ff */
.L_x_57:
[----:B------:R-:W-:Y:S05]  /*29f0*/  BSYNC B1 ;  /* 0x0000000000017941 */ /* 0x000fea0003800000 */
.L_x_56:
[----:B------:R-:W-:Y:S01]  /*2a00*/  @!P5 IMAD R101, R101, R153, R164 ;  /* 0x000000996565d224 */ /* 0x000fe200078e02a4 */
[----:B------:R-:W-:Y:S04]  /*2a10*/  BSSY B1, `(.L_x_58) ;  /* 0x0000006000017945 */ /* 0x000fe80003800000 */
[----:B------:R0:W-:Y:S01]  /*2a20*/  @!P5 STG.E.U8 desc[UR36][R158.64+0x19], R101 ;  /* 0x000019659e00d986 */ /* 0x0001e2000c101124 */
[----:B------:R-:W-:Y:S05]  /*2a30*/  @P2 BRA `(.L_x_59) ;  /* 0x00000000000c2947 */ /* 0x000fea0003800000 */
[----:B--2---:R-:W3:Y:S02]  /*2a40*/  LDG.E.U8 R155, desc[UR36][R162.64+0x18] ;  /* 0x00001824a29b7981 */ /* 0x004ee4000c1e1100 */
[----:B---3--:R-:W-:-:S05]  /*2a50*/  PRMT R89, R155, 0x8880, RZ ;  /* 0x000088809b597816 */ /* 0x008fca00000000ff */
[----:B------:R-:W-:-:S07]  /*2a60*/  IMAD R164, R89, R154, RZ ;  /* 0x0000009a59a47224 */ /* 0x000fce00078e02ff */
.L_x_59:
[----:B------:R-:W-:Y:S05]  /*2a70*/  BSYNC B1 ;  /* 0x0000000000017941 */ /* 0x000fea0003800000 */
.L_x_58:
        /* <DEDUP_REMOVED lines=11> */
.L_x_61:
[----:B------:R-:W-:Y:S05]  /*2b30*/  BSYNC B1 ;  /* 0x0000000000017941 */ /* 0x000fea0003800000 */
.L_x_60:
[----:B------:R-:W-:Y:S01]  /*2b40*/  @!P4 IMAD R103, R103, R153, R164 ;  /* 0x000000996767c224 */ /* 0x000fe200078e02a4 */
[----:B------:R-:W-:Y:S04]  /*2b50*/  BSSY B1, `(.L_x_62) ;  /* 0x0000006000017945 */ /* 0x000fe80003800000 */
[----:B------:R0:W-:Y:S01]  /*2b60*/  @!P4 STG.E.U8 desc[UR36][R8.64+0x19], R103 ;  /* 0x000019670800c986 */ /* 0x0001e2000c101124 */
[----:B------:R-:W-:Y:S05]  /*2b70*/  @P3 BRA `(.L_x_63) ;  /* 0x00000000000c3947 */ /* 0x000fea0003800000 */
[----:B--2---:R-:W3:Y:S02]  /*2b80*/  LDG.E.U8 R155, desc[UR36][R22.64+0x20] ;  /* 0x00002024169b7981 */ /* 0x004ee4000c1e1100 */
[----:B---3--:R-:W-:-:S05]  /*2b90*/  PRMT R89, R155, 0x8880, RZ ;  /* 0x000088809b597816 */ /* 0x008fca00000000ff */
[----:B------:R-:W-:-:S07]  /*2ba0*/  IMAD R164, R89, R154, RZ ;  /* 0x0000009a59a47224 */ /* 0x000fce00078e02ff */
.L_x_63:
[----:B------:R-:W-:Y:S05]  /*2bb0*/  BSYNC B1 ;  /* 0x0000000000017941 */ /* 0x000fea0003800000 */
.L_x_62:
[----:B---3--:R-:W-:Y:S01]  /*2bc0*/  @!P3 IMAD R89, R104, R153, R164 ;  /* 0x000000996859b224 */ /* 0x008fe200078e02a4 */
[----:B------:R-:W-:Y:S04]  /*2bd0*/  BSSY B1, `(.L_x_64) ;  /* 0x0000006000017945 */ /* 0x000fe80003800000 */
[----:B------:R3:W-:Y:S01]  /*2be0*/  @!P3 STG.E.U8 desc[UR36][R158.64+0x20], R89 ;  /* 0x000020599e00b986 */ /* 0x0007e2000c101124 */
[----:B------:R-:W-:Y:S05]  /*2bf0*/  @P5 BRA `(.L_x_65) ;  /* 0x00000000000c5947 */ /* 0x000fea0003800000 */
[----:B--2---:R-:W3:Y:S02]  /*2c00*/  LDG.E.U8 R155, desc[UR36][R22.64+0x21] ;  /* 0x00002124169b7981 */ /* 0x004ee4000c1e1100 */
[----:B---3--:R-:W-:-:S05]  /*2c10*/  PRMT R89, R155, 0x8880, RZ ;  /* 0x000088809b597816 */ /* 0x008fca00000000ff */
[----:B------:R-:W-:-:S07]  /*2c20*/  IMAD R164, R89, R154, RZ ;  /* 0x0000009a59a47224 */ /* 0x000fce00078e02ff */
.L_x_65:
[----:B------:R-:W-:Y:S05]  /*2c30*/  BSYNC B1 ;  /* 0x0000000000017941 */ /* 0x000fea0003800000 */
.L_x_64:
[----:B------:R-:W-:Y:S01]  /*2c40*/  @!P5 IMAD R105, R105, R153, R164 ;  /* 0x000000996969d224 */ /* 0x000fe200078e02a4 */
[----:B------:R-:W-:Y:S04]  /*2c50*/  BSSY B1, `(.L_x_66) ;  /* 0x0000006000017945 */ /* 0x000fe80003800000 */
[----:B------:R0:W-:Y:S01]  /*2c60*/  @!P5 STG.E.U8 desc[UR36][R158.64+0x21], R105 ;  /* 0x000021699e00d986 */ /* 0x0001e2000c101124 */
[----:B------:R-:W-:Y:S05]  /*2c70*/  @P2 BRA `(.L_x_67) ;  /* 0x00000000000c2947 */ /* 0x000fea0003800000 */
[----:B--2---:R-:W3:Y:S02]  /*2c80*/  LDG.E.U8 R155, desc[UR36][R162.64+0x20] ;  /* 0x00002024a29b7981 */ /* 0x004ee4000c1e1100 */
[----:B---3--:R-:W-:-:S05]  /*2c90*/  PRMT R89, R155, 0x8880, RZ ;  /* 0x000088809b597816 */ /* 0x008fca00000000ff */
[----:B------:R-:W-:-:S07]  /*2ca0*/  IMAD R164, R89, R154, RZ ;  /* 0x0000009a59a47224 */ /* 0x000fce00078e02ff */
.L_x_67:
[----:B------:R-:W-:Y:S05]  /*2cb0*/  BSYNC B1 ;  /* 0x0000000000017941 */ /* 0x000fea0003800000 */
.L_x_66:
        /* <DEDUP_REMOVED lines=11> */
.L_x_69:
[----:B------:R-:W-:Y:S05]  /*2d70*/  BSYNC B1 ;  /* 0x0000000000017941 */ /* 0x000fea0003800000 */
.L_x_68:
[----:B------:R-:W-:Y:S01]  /*2d80*/  @!P4 IMAD R107, R107, R153, R164 ;  /* 0x000000996b6bc224 */ /* 0x000fe200078e02a4 */
[----:B------:R-:W-:Y:S04]  /*2d90*/  BSSY B1, `(.L_x_70) ;  /* 0x0000006000017945 */ /* 0x000fe80003800000 */
[----:B------:R0:W-:Y:S01]  /*2da0*/  @!P4 STG.E.U8 desc[UR36][R8.64+0x21], R107 ;  /* 0x0000216b0800c986 */ /* 0x0001e2000c101124 */
[----:B------:R-:W-:Y:S05]  /*2db0*/  @P3 BRA `(.L_x_71) ;  /* 0x00000000000c3947 */ /* 0x000fea0003800000 */
[----:B--2---:R-:W3:Y:S02]  /*2dc0*/  LDG.E.U8 R155, desc[UR36][R22.64+0x28] ;  /* 0x00002824169b7981 */ /* 0x004ee4000c1e1100 */
[----:B---3--:R-:W-:-:S05]  /*2dd0*/  PRMT R89, R155, 0x8880, RZ ;  /* 0x000088809b597816 */ /* 0x008fca00000000ff */
[----:B------:R-:W-:-:S07]  /*2de0*/  IMAD R164, R89, R154, RZ ;  /* 0x0000009a59a47224 */ /* 0x000fce00078e02ff */
.L_x_71:
[----:B------:R-:W-:Y:S05]  /*2df0*/  BSYNC B1 ;  /* 0x0000000000017941 */ /* 0x000fea0003800000 */
.L_x_70:
[----:B---3--:R-:W-:Y:S01]  /*2e00*/  @!P3 IMAD R89, R108, R153, R164 ;  /* 0x000000996c59b224 */ /* 0x008fe200078e02a4 */
[----:B------:R-:W-:Y:S04]  /*2e10*/  BSSY B1, `(.L_x_72) ;  /* 0x0000006000017945 */ /* 0x000fe80003800000 */
[----:B------:R3:W-:Y:S01]  /*2e20*/  @!P3 STG.E.U8 desc[UR36][R158.64+0x28], R89 ;  /* 0x000028599e00b986 */ /* 0x0007e2000c101124 */
[----:B------:R-:W-:Y:S05]  /*2e30*/  @P5 BRA `(.L_x_73) ;  /* 0x00000000000c5947 */ /* 0x000fea0003800000 */
[----:B--2---:R-:W3:Y:S02]  /*2e40*/  LDG.E.U8 R155, desc[UR36][R22.64+0x29] ;  /* 0x00002924169b7981 */ /* 0x004ee4000c1e1100 */
[----:B---3--:R-:W-:-:S05]  /*2e50*/  PRMT R89, R155, 0x8880, RZ ;  /* 0x000088809b597816 */ /* 0x008fca00000000ff */
[----:B------:R-:W-:-:S07]  /*2e60*/  IMAD R164, R89, R154, RZ ;  /* 0x0000009a59a47224 */ /* 0x000fce00078e02ff */
.L_x_73:
[----:B------:R-:W-:Y:S05]  /*2e70*/  BSYNC B1 ;  /* 0x0000000000017941 */ /* 0x000fea0003800000 */
.L_x_72:
[----:B------:R-:W-:Y:S01]  /*2e80*/  @!P5 IMAD R109, R109, R153, R164 ;  /* 0x000000996d6dd224 */ /* 0x000fe200078e02a4 */
[----:B------:R-:W-:Y:S04]  /*2e90*/  BSSY B1, `(.L_x_74) ;  /* 0x0000006000017945 */ /* 0x000fe80003800000 */
[----:B------:R0:W-:Y:S01]  /*2ea0*/  @!P5 STG.E.U8 desc[UR36][R158.64+0x29], R109 ;  /* 0x0000296d9e00d986 */ /* 0x0001e2000c101124 */
[----:B------:R-:W-:Y:S05]  /*2eb0*/  @P2 BRA `(.L_x_75) ;  /* 0x00000000000c2947 */ /* 0x000fea0003800000 */
[----:B--2---:R-:W3:Y:S02]  /*2ec0*/  LDG.E.U8 R155, desc[UR36][R162.64+0x28] ;  /* 0x00002824a29b7981 */ /* 0x004ee4000c1e1100 */
[----:B---3--:R-:W-:-:S05]  /*2ed0*/  PRMT R89, R155, 0x8880, RZ ;  /* 0x000088809b597816 */ /* 0x008fca00000000ff */
[----:B------:R-:W-:-:S07]  /*2ee0*/  IMAD R164, R89, R154, RZ ;  /* 0x0000009a59a47224 */ /* 0x000fce00078e02ff */
.L_x_75:
[----:B------:R-:W-:Y:S05]  /*2ef0*/  BSYNC B1 ;  /* 0x0000000000017941 */ /* 0x000fea0003800000 */
.L_x_74:
        /* <DEDUP_REMOVED lines=11> */
.L_x_77:
[----:B------:R-:W-:Y:S05]  /*2fb0*/  BSYNC B1 ;  /* 0x0000000000017941 */ /* 0x000fea0003800000 */
.L_x_76:
[----:B------:R-:W-:Y:S01]  /*2fc0*/  @!P4 IMAD R111, R111, R153, R164 ;  /* 0x000000996f6fc224 */ /* 0x000fe200078e02a4 */
[----:B------:R-:W-:Y:S04]  /*2fd0*/  BSSY B1, `(.L_x_78) ;  /* 0x0000006000017945 */ /* 0x000fe80003800000 */
[----:B------:R0:W-:Y:S01]  /*2fe0*/  @!P4 STG.E.U8 desc[UR36][R8.64+0x29], R111 ;  /* 0x0000296f0800c986 */ /* 0x0001e2000c101124 */
[----:B------:R-:W-:Y:S05]  /*2ff0*/  @P3 BRA `(.L_x_79) ;  /* 0x00000000000c3947 */ /* 0x000fea0003800000 */
[----:B--2---:R-:W3:Y:S02]  /*3000*/  LDG.E.U8 R155, desc[UR36][R22.64+0x30] ;  /* 0x00003024169b7981 */ /* 0x004ee4000c1e1100 */
[----:B---3--:R-:W-:-:S05]  /*3010*/  PRMT R89, R155, 0x8880, RZ ;  /* 0x000088809b597816 */ /* 0x008fca00000000ff */
[----:B------:R-:W-:-:S07]  /*3020*/  IMAD R164, R89, R154, RZ ;  /* 0x0000009a59a47224 */ /* 0x000fce00078e02ff */
.L_x_79:
[----:B------:R-:W-:Y:S05]  /*3030*/  BSYNC B1 ;  /* 0x0000000000017941 */ /* 0x000fea0003800000 */
.L_x_78:
[----:B---3--:R-:W-:Y:S01]  /*3040*/  @!P3 IMAD R89, R112, R153, R164 ;  /* 0x000000997059b224 */ /* 0x008fe200078e02a4 */
[----:B------:R-:W-:Y:S04]  /*3050*/  BSSY B1, `(.L_x_80) ;  /* 0x0000006000017945 */ /* 0x000fe80003800000 */
[----:B------:R3:W-:Y:S01]  /*3060*/  @!P3 STG.E.U8 desc[UR36][R158.64+0x30], R89 ;  /* 0x000030599e00b986 */ /* 0x0007e2000c101124 */
[----:B------:R-:W-:Y:S05]  /*3070*/  @P5 BRA `(.L_x_81) ;  /* 0x00000000000c5947 */ /* 0x000fea0003800000 */
[----:B--2---:R-:W3:Y:S02]  /*3080*/  LDG.E.U8 R155, desc[UR36][R22.64+0x31] ;  /* 0x00003124169b7981 */ /* 0x004ee4000c1e1100 */
[----:B---3--:R-:W-:-:S05]  /*3090*/  PRMT R89, R155, 0x8880, RZ ;  /* 0x000088809b597816 */ /* 0x008fca00000000ff */
[----:B------:R-:W-:-:S07]  /*30a0*/  IMAD R164, R89, R154, RZ ;  /* 0x0000009a59a47224 */ /* 0x000fce00078e02ff */
.L_x_81:
[----:B------:R-:W-:Y:S05]  /*30b0*/  BSYNC B1 ;  /* 0x0000000000017941 */ /* 0x000fea0003800000 */
.L_x_80:
[----:B------:R-:W-:Y:S01]  /*30c0*/  @!P5 IMAD R113, R113, R153, R164 ;  /* 0x000000997171d224 */ /* 0x000fe200078e02a4 */
[----:B------:R-:W-:Y:S04]  /*30d0*/  BSSY B1, `(.L_x_82) ;  /* 0x0000006000017945 */ /* 0x000fe80003800000 */
[----:B------:R0:W-:Y:S01]  /*30e0*/  @!P5 STG.E.U8 desc[UR36][R158.64+0x31], R113 ;  /* 0x000031719e00d986 */ /* 0x0001e2000c101124 */
[----:B------:R-:W-:Y:S05]  /*30f0*/  @P2 BRA `(.L_x_83) ;  /* 0x00000000000c2947 */ /* 0x000fea0003800000 */
[----:B--2---:R-:W3:Y:S02]  /*3100*/  LDG.E.U8 R155, desc[UR36][R162.64+0x30] ;  /* 0x00003024a29b7981 */ /* 0x004ee4000c1e1100 */
[----:B---3--:R-:W-:-:S05]  /*3110*/  PRMT R89, R155, 0x8880, RZ ;  /* 0x000088809b597816 */ /* 0x008fca00000000ff */
[----:B------:R-:W-:-:S07]  /*3120*/  IMAD R164, R89, R154, RZ ;  /* 0x0000009a59a47224 */ /* 0x000fce00078e02ff */
.L_x_83:
[----:B------:R-:W-:Y:S05]  /*3130*/  BSYNC B1 ;  /* 0x0000000000017941 */ /* 0x000fea0003800000 */
.L_x_82:
        /* <DEDUP_REMOVED lines=11> */
.L_x_85:
[----:B------:R-:W-:Y:S05]  /*31f0*/  BSYNC B1 ;  /* 0x0000000000017941 */ /* 0x000fea0003800000 */
.L_x_84:
[----:B------:R-:W-:Y:S01]  /*3200*/  @!P4 IMAD R115, R115, R153, R164 ;  /* 0x000000997373c224 */ /* 0x000fe200078e02a4 */
[----:B------:R-:W-:Y:S04]  /*3210*/  BSSY B1, `(.L_x_86) ;  /* 0x0000006000017945 */ /* 0x000fe80003800000 */
[----:B------:R0:W-:Y:S01]  /*3220*/  @!P4 STG.E.U8 desc[UR36][R8.64+0x31], R115 ;  /* 0x000031730800c986 */ /* 0x0001e2000c101124 */
[----:B------:R-:W-:Y:S05]  /*3230*/  @P3 BRA `(.L_x_87) ;  /* 0x00000000000c3947 */ /* 0x000fea0003800000 */
[----:B--2---:R-:W3:Y:S02]  /*3240*/  LDG.E.U8 R155, desc[UR36][R22.64+0x38] ;  /* 0x00003824169b7981 */ /* 0x004ee4000c1e1100 */
[----:B---3--:R-:W-:-:S05]  /*3250*/  PRMT R89, R155, 0x8880, RZ ;  /* 0x000088809b597816 */ /* 0x008fca00000000ff */
[----:B------:R-:W-:-:S07]  /*3260*/  IMAD R164, R89, R154, RZ ;  /* 0x0000009a59a47224 */ /* 0x000fce00078e02ff */
.L_x_87:
[----:B------:R-:W-:Y:S05]  /*3270*/  BSYNC B1 ;  /* 0x0000000000017941 */ /* 0x000fea0003800000 */
.L_x_86:
[----:B---3--:R-:W-:Y:S01]  /*3280*/  @!P3 IMAD R89, R116, R153, R164 ;  /* 0x000000997459b224 */ /* 0x008fe200078e02a4 */
[----:B------:R-:W-:Y:S04]  /*3290*/  BSSY B1, `(.L_x_88) ;  /* 0x0000006000017945 */ /* 0x000fe80003800000 */
[----:B------:R3:W-:Y:S01]  /*32a0*/  @!P3 STG.E.U8 desc[UR36][R158.64+0x38], R89 ;  /* 0x000038599e00b986 */ /* 0x0007e2000c101124 */
[----:B------:R-:W-:Y:S05]  /*32b0*/  @P5 BRA `(.L_x_89) ;  /* 0x00000000000c5947 */ /* 0x000fea0003800000 */
[----:B--2---:R-:W3:Y:S02]  /*32c0*/  LDG.E.U8 R155, desc[UR36][R22.64+0x39] ;  /* 0x00003924169b7981 */ /* 0x004ee4000c1e1100 */
[----:B---3--:R-:W-:-:S05]  /*32d0*/  PRMT R89, R155, 0x8880, RZ ;  /* 0x000088809b597816 */ /* 0x008fca00000000ff */
[----:B------:R-:W-:-:S07]  /*32e0*/  IMAD R164, R89, R154, RZ ;  /* 0x0000009a59a47224 */ /* 0x000fce00078e02ff */
.L_x_89:
[----:B------:R-:W-:Y:S05]  /*32f0*/  BSYNC B1 ;  /* 0x0000000000017941 */ /* 0x000fea0003800000 */
.L_x_88:
[----:B------:R-:W-:Y:S01]  /*3300*/  @!P5 IMAD R117, R117, R153, R164 ;  /* 0x000000997575d224 */ /* 0x000fe200078e02a4 */
[----:B------:R-:W-:Y:S04]  /*3310*/  BSSY B1, `(.L_x_90) ;  /* 0x0000006000017945 */ /* 0x000fe80003800000 */
[----:B------:R0:W-:Y:S01]  /*3320*/  @!P5 STG.E.U8 desc[UR36][R158.64+0x39], R117 ;  /* 0x000039759e00d986 */ /* 0x0001e2000c101124 */
[----:B------:R-:W-:Y:S05]  /*3330*/  @P2 BRA `(.L_x_91) ;  /* 0x00000000000c2947 */ /* 0x000fea0003800000 */
[----:B--2---:R-:W3:Y:S02]  /*3340*/  LDG.E.U8 R155, desc[UR36][R162.64+0x38] ;  /* 0x00003824a29b7981 */ /* 0x004ee4000c1e1100 */
[----:B---3--:R-:W-:-:S05]  /*3350*/  PRMT R89, R155, 0x8880, RZ ;  /* 0x000088809b597816 */ /* 0x008fca00000000ff */
[----:B------:R-:W-:-:S07]  /*3360*/  IMAD R164, R89, R154, RZ ;  /* 0x0000009a59a47224 */ /* 0x000fce00078e02ff */
.L_x_91:
[----:B------:R-:W-:Y:S05]  /*3370*/  BSYNC B1 ;  /* 0x0000000000017941 */ /* 0x000fea0003800000 */
.L_x_90:
        /* <DEDUP_REMOVED lines=11> */
.L_x_93:
[----:B------:R-:W-:Y:S05]  /*3430*/  BSYNC B1 ;  /* 0x0000000000017941 */ /* 0x000fea0003800000 */
.L_x_92:
[----:B------:R-:W-:Y:S01]  /*3440*/  @!P4 IMAD R119, R119, R153, R164 ;  /* 0x000000997777c224 */ /* 0x000fe200078e02a4 */
[----:B------:R-:W-:Y:S04]  /*3450*/  BSSY B1, `(.L_x_94) ;  /* 0x0000006000017945 */ /* 0x000fe80003800000 */
[----:B------:R0:W-:Y:S01]  /*3460*/  @!P4 STG.E.U8 desc[UR36][R8.64+0x39], R119 ;  /* 0x000039770800c986 */ /* 0x0001e2000c101124 */
[----:B------:R-:W-:Y:S05]  /*3470*/  @P3 BRA `(.L_x_95) ;  /* 0x00000000000c3947 */ /* 0x000fea0003800000 */
[----:B--2---:R-:W3:Y:S02]  /*3480*/  LDG.E.U8 R155, desc[UR36][R22.64+0x40] ;  /* 0x00004024169b7981 */ /* 0x004ee4000c1e1100 */
[----:B---3--:R-:W-:-:S05]  /*3490*/  PRMT R89, R155, 0x8880, RZ ;  /* 0x000088809b597816 */ /* 0x008fca00000000ff */
[----:B------:R-:W-:-:S07]  /*34a0*/  IMAD R164, R89, R154, RZ ;  /* 0x0000009a59a47224 */ /* 0x000fce00078e02ff */
.L_x_95:
[----:B------:R-:W-:Y:S05]  /*34b0*/  BSYNC B1 ;  /* 0x0000000000017941 */ /* 0x000fea0003800000 */
.L_x_94:
[----:B---3--:R-:W-:Y:S01]  /*34c0*/  @!P3 IMAD R89, R120, R153, R164 ;  /* 0x000000997859b224 */ /* 0x008fe200078e02a4 */
[----:B------:R-:W-:Y:S04]  /*34d0*/  BSSY B1, `(.L_x_96) ;  /* 0x0000006000017945 */ /* 0x000fe80003800000 */
[----:B------:R3:W-:Y:S01]  /*34e0*/  @!P3 STG.E.U8 desc[UR36][R158.64+0x40], R89 ;  /* 0x000040599e00b986 */ /* 0x0007e2000c101124 */
[----:B------:R-:W-:Y:S05]  /*34f0*/  @P5 BRA `(.L_x_97) ;  /* 0x00000000000c5947 */ /* 0x000fea0003800000 */
[----:B--2---:R-:W3:Y:S02]  /*3500*/  LDG.E.U8 R155, desc[UR36][R22.64+0x41] ;  /* 0x00004124169b7981 */ /* 0x004ee4000c1e1100 */
[----:B---3--:R-:W-:-:S05]  /*3510*/  PRMT R89, R155, 0x8880, RZ ;  /* 0x000088809b597816 */ /* 0x008fca00000000ff */
[----:B------:R-:W-:-:S07]  /*3520*/  IMAD R164, R89, R154, RZ ;  /* 0x0000009a59a47224 */ /* 0x000fce00078e02ff */
.L_x_97:
[----:B------:R-:W-:Y:S05]  /*3530*/  BSYNC B1 ;  /* 0x0000000000017941 */ /* 0x000fea0003800000 */
.L_x_96:
[----:B------:R-:W-:Y:S01]  /*3540*/  @!P5 IMAD R121, R121, R153, R164 ;  /* 0x000000997979d224 */ /* 0x000fe200078e02a4 */
[----:B------:R-:W-:Y:S04]  /*3550*/  BSSY B1, `(.L_x_98) ;  /* 0x0000006000017945 */ /* 0x000fe80003800000 */
[----:B------:R0:W-:Y:S01]  /*3560*/  @!P5 STG.E.U8 desc[UR36][R158.64+0x41], R121 ;  /* 0x000041799e00d986 */ /* 0x0001e2000c101124 */
[----:B------:R-:W-:Y:S05]  /*3570*/  @P2 BRA `(.L_x_99) ;  /* 0x00000000000c2947 */ /* 0x000fea0003800000 */
[----:B--2---:R-:W3:Y:S02]  /*3580*/  LDG.E.U8 R155, desc[UR36][R162.64+0x40] ;  /* 0x00004024a29b7981 */ /* 0x004ee4000c1e1100 */
[----:B---3--:R-:W-:-:S05]  /*3590*/  PRMT R89, R155, 0x8880, RZ ;  /* 0x000088809b597816 */ /* 0x008fca00000000ff */
[----:B------:R-:W-:-:S07]  /*35a0*/  IMAD R164, R89, R154, RZ ;  /* 0x0000009a59a47224 */ /* 0x000fce00078e02ff */
.L_x_99:
[----:B------:R-:W-:Y:S05]  /*35b0*/  BSYNC B1 ;  /* 0x0000000000017941 */ /* 0x000fea0003800000 */
.L_x_98:
        /* <DEDUP_REMOVED lines=11> */
.L_x_101:
[----:B------:R-:W-:Y:S05]  /*3670*/  BSYNC B1 ;  /* 0x0000000000017941 */ /* 0x000fea0003800000 */
.L_x_100:
[----:B------:R-:W-:Y:S01]  /*3680*/  @!P4 IMAD R123, R123, R153, R164 ;  /* 0x000000997b7bc224 */ /* 0x000fe200078e02a4 */
[----:B------:R-:W-:Y:S04]  /*3690*/  BSSY B1, `(.L_x_102) ;  /* 0x0000006000017945 */ /* 0x000fe80003800000 */
[----:B------:R0:W-:Y:S01]  /*36a0*/  @!P4 STG.E.U8 desc[UR36][R8.64+0x41], R123 ;  /* 0x0000417b0800c986 */ /* 0x0001e2000c101124 */
[----:B------:R-:W-:Y:S05]  /*36b0*/  @P3 BRA `(.L_x_103) ;  /* 0x00000000000c3947 */ /* 0x000fea0003800000 */
[----:B--2---:R-:W3:Y:S02]  /*36c0*/  LDG.E.U8 R155, desc[UR36][R22.64+0x48] ;  /* 0x00004824169b7981 */ /* 0x004ee4000c1e1100 */
[----:B---3--:R-:W-:-:S05]  /*36d0*/  PRMT R89, R155, 0x8880, RZ ;  /* 0x000088809b597816 */ /* 0x008fca00000000ff */
[----:B------:R-:W-:-:S07]  /*36e0*/  IMAD R164, R89, R154, RZ ;  /* 0x0000009a59a47224 */ /* 0x000fce00078e02ff */
.L_x_103:
[----:B------:R-:W-:Y:S05]  /*36f0*/  BSYNC B1 ;  /* 0x0000000000017941 */ /* 0x000fea0003800000 */
.L_x_102:
[----:B---3--:R-:W-:Y:S01]  /*3700*/  @!P3 IMAD R89, R124, R153, R164 ;  /* 0x000000997c59b224 */ /* 0x008fe200078e02a4 */
[----:B------:R-:W-:Y:S04]  /*3710*/  BSSY B1, `(.L_x_104) ;  /* 0x0000006000017945 */ /* 0x000fe80003800000 */
[----:B------:R3:W-:Y:S01]  /*3720*/  @!P3 STG.E.U8 desc[UR36][R158.64+0x48], R89 ;  /* 0x000048599e00b986 */ /* 0x0007e2000c101124 */
[----:B------:R-:W-:Y:S05]  /*3730*/  @P5 BRA `(.L_x_105) ;  /* 0x00000000000c5947 */ /* 0x000fea0003800000 */
[----:B--2---:R-:W3:Y:S02]  /*3740*/  LDG.E.U8 R155, desc[UR36][R22.64+0x49] ;  /* 0x00004924169b7981 */ /* 0x004ee4000c1e1100 */
[----:B---3--:R-:W-:-:S05]  /*3750*/  PRMT R89, R155, 0x8880, RZ ;  /* 0x000088809b597816 */ /* 0x008fca00000000ff */
[----:B------:R-:W-:-:S07]  /*3760*/  IMAD R164, R89, R154, RZ ;  /* 0x0000009a59a47224 */ /* 0x000fce00078e02ff */
.L_x_105:
[----:B------:R-:W-:Y:S05]  /*3770*/  BSYNC B1 ;  /* 0x0000000000017941 */ /* 0x000fea0003800000 */
.L_x_104:
[----:B------:R-:W-:Y:S01]  /*3780*/  @!P5 IMAD R125, R125, R153, R164 ;  /* 0x000000997d7dd224 */ /* 0x000fe200078e02a4 */
[----:B------:R-:W-:Y:S04]  /*3790*/  BSSY B1, `(.L_x_106) ;  /* 0x0000006000017945 */ /* 0x000fe80003800000 */
[----:B------:R0:W-:Y:S01]  /*37a0*/  @!P5 STG.E.U8 desc[UR36][R158.64+0x49], R125 ;  /* 0x0000497d9e00d986 */ /* 0x0001e2000c101124 */
[----:B------:R-:W-:Y:S05]  /*37b0*/  @P2 BRA `(.L_x_107) ;  /* 0x00000000000c2947 */ /* 0x000fea0003800000 */
[----:B--2---:R-:W3:Y:S02]  /*37c0*/  LDG.E.U8 R155, desc[UR36][R162.64+0x48] ;  /* 0x00004824a29b7981 */ /* 0x004ee4000c1e1100 */
[----:B---3--:R-:W-:-:S05]  /*37d0*/  PRMT R89, R155, 0x8880, RZ ;  /* 0x000088809b597816 */ /* 0x008fca00000000ff */
[----:B------:R-:W-:-:S07]  /*37e0*/  IMAD R164, R89, R154, RZ ;  /* 0x0000009a59a47224 */ /* 0x000fce00078e02ff */
.L_x_107:
[----:B------:R-:W-:Y:S05]  /*37f0*/  BSYNC B1 ;  /* 0x0000000000017941 */ /* 0x000fea0003800000 */
.L_x_106:
        /* <DEDUP_REMOVED lines=11> */
.L_x_109:
[----:B------:R-:W-:Y:S05]  /*38b0*/  BSYNC B1 ;  /* 0x0000000000017941 */ /* 0x000fea0003800000 */
.L_x_108:
[----:B------:R-:W-:Y:S01]  /*38c0*/  @!P4 IMAD R127, R127, R153, R164 ;  /* 0x000000997f7fc224 */ /* 0x000fe200078e02a4 */
[----:B------:R-:W-:Y:S04]  /*38d0*/  BSSY B1, `(.L_x_110) ;  /* 0x0000006000017945 */ /* 0x000fe80003800000 */
[----:B------:R0:W-:Y:S01]  /*38e0*/  @!P4 STG.E.U8 desc[UR36][R8.64+0x49], R127 ;  /* 0x0000497f0800c986 */ /* 0x0001e2000c101124 */
[----:B------:R-:W-:Y:S05]  /*38f0*/  @P3 BRA `(.L_x_111) ;  /* 0x00000000000c3947 */ /* 0x000fea0003800000 */
[----:B--2---:R-:W3:Y:S02]  /*3900*/  LDG.E.U8 R155, desc[UR36][R22.64+0x50] ;  /* 0x00005024169b7981 */ /* 0x004ee4000c1e1100 */
[----:B---3--:R-:W-:-:S05]  /*3910*/  PRMT R89, R155, 0x8880, RZ ;  /* 0x000088809b597816 */ /* 0x008fca00000000ff */
[----:B------:R-:W-:-:S07]  /*3920*/  IMAD R164, R89, R154, RZ ;  /* 0x0000009a59a47224 */ /* 0x000fce00078e02ff */
.L_x_111:
[----:B------:R-:W-:Y:S05]  /*3930*/  BSYNC B1 ;  /* 0x0000000000017941 */ /* 0x000fea0003800000 */
.L_x_110:
[----:B---3--:R-:W-:Y:S01]  /*3940*/  @!P3 IMAD R89, R128, R153, R164 ;  /* 0x000000998059b224 */ /* 0x008fe200078e02a4 */
[----:B------:R-:W-:Y:S04]  /*3950*/  BSSY B1, `(.L_x_112) ;  /* 0x0000006000017945 */ /* 0x000fe80003800000 */
[----:B------:R3:W-:Y:S01]  /*3960*/  @!P3 STG.E.U8 desc[UR36][R158.64+0x50], R89 ;  /* 0x000050599e00b986 */ /* 0x0007e2000c101124 */
[----:B------:R-:W-:Y:S05]  /*3970*/  @P5 BRA `(.L_x_113) ;  /* 0x00000000000c5947 */ /* 0x000fea0003800000 */
[----:B--2---:R-:W3:Y:S02]  /*3980*/  LDG.E.U8 R155, desc[UR36][R22.64+0x51] ;  /* 0x00005124169b7981 */ /* 0x004ee4000c1e1100 */
[----:B---3--:R-:W-:-:S05]  /*3990*/  PRMT R89, R155, 0x8880, RZ ;  /* 0x000088809b597816 */ /* 0x008fca00000000ff */
[----:B------:R-:W-:-:S07]  /*39a0*/  IMAD R164, R89, R154, RZ ;  /* 0x0000009a59a47224 */ /* 0x000fce00078e02ff */
.L_x_113:
[----:B------:R-:W-:Y:S05]  /*39b0*/  BSYNC B1 ;  /* 0x0000000000017941 */ /* 0x000fea0003800000 */
.L_x_112:
[----:B------:R-:W-:Y:S01]  /*39c0*/  @!P5 IMAD R129, R129, R153, R164 ;  /* 0x000000998181d224 */ /* 0x000fe200078e02a4 */
[----:B------:R-:W-:Y:S04]  /*39d0*/  BSSY B1, `(.L_x_114) ;  /* 0x0000006000017945 */ /* 0x000fe80003800000 */
[----:B------:R0:W-:Y:S01]  /*39e0*/  @!P5 STG.E.U8 desc[UR36][R158.64+0x51], R129 ;  /* 0x000051819e00d986 */ /* 0x0001e2000c101124 */
[----:B------:R-:W-:Y:S05]  /*39f0*/  @P2 BRA `(.L_x_115) ;  /* 0x00000000000c2947 */ /* 0x000fea0003800000 */
[----:B--2---:R-:W3:Y:S02]  /*3a00*/  LDG.E.U8 R155, desc[UR36][R162.64+0x50] ;  /* 0x00005024a29b7981 */ /* 0x004ee4000c1e1100 */
[----:B---3--:R-:W-:-:S05]  /*3a10*/  PRMT R89, R155, 0x8880, RZ ;  /* 0x000088809b597816 */ /* 0x008fca00000000ff */
[----:B------:R-:W-:-:S07]  /*3a20*/  IMAD R164, R89, R154, RZ ;  /* 0x0000009a59a47224 */ /* 0x000fce00078e02ff */
.L_x_115:
[----:B------:R-:W-:Y:S05]  /*3a30*/  BSYNC B1 ;  /* 0x0000000000017941 */ /* 0x000fea0003800000 */
.L_x_114:
        /* <DEDUP_REMOVED lines=11> */
.L_x_117:
[----:B------:R-:W-:Y:S05]  /*3af0*/  BSYNC B1 ;  /* 0x0000000000017941 */ /* 0x000fea0003800000 */
.L_x_116:
[----:B------:R-:W-:Y:S01]  /*3b00*/  @!P4 IMAD R131, R131, R153, R164 ;  /* 0x000000998383c224 */ /* 0x000fe200078e02a4 */
[----:B------:R-:W-:Y:S04]  /*3b10*/  BSSY B1, `(.L_x_118) ;  /* 0x0000006000017945 */ /* 0x000fe80003800000 */
[----:B------:R0:W-:Y:S01]  /*3b20*/  @!P4 STG.E.U8 desc[UR36][R8.64+0x51], R131 ;  /* 0x000051830800c986 */ /* 0x0001e2000c101124 */
[----:B------:R-:W-:Y:S05]  /*3b30*/  @P3 BRA `(.L_x_119) ;  /* 0x00000000000c3947 */ /* 0x000fea0003800000 */
[----:B--2---:R-:W3:Y:S02]  /*3b40*/  LDG.E.U8 R155, desc[UR36][R22.64+0x58] ;  /* 0x00005824169b7981 */ /* 0x004ee4000c1e1100 */
[----:B---3--:R-:W-:-:S05]  /*3b50*/  PRMT R89, R155, 0x8880, RZ ;  /* 0x000088809b597816 */ /* 0x008fca00000000ff */
[----:B------:R-:W-:-:S07]  /*3b60*/  IMAD R164, R89, R154, RZ ;  /* 0x0000009a59a47224 */ /* 0x000fce00078e02ff */
.L_x_119:
[----:B------:R-:W-:Y:S05]  /*3b70*/  BSYNC B1 ;  /* 0x0000000000017941 */ /* 0x000fea0003800000 */
.L_x_118:
[----:B---3--:R-:W-:Y:S01]  /*3b80*/  @!P3 IMAD R89, R132, R153, R164 ;  /* 0x000000998459b224 */ /* 0x008fe200078e02a4 */
[----:B------:R-:W-:Y:S04]  /*3b90*/  BSSY B1, `(.L_x_120) ;  /* 0x0000006000017945 */ /* 0x000fe80003800000 */
[----:B------:R3:W-:Y:S01]  /*3ba0*/  @!P3 STG.E.U8 desc[UR36][R158.64+0x58], R89 ;  /* 0x000058599e00b986 */ /* 0x0007e2000c101124 */
[----:B------:R-:W-:Y:S05]  /*3bb0*/  @P5 BRA `(.L_x_121) ;  /* 0x00000000000c5947 */ /* 0x000fea0003800000 */
[----:B--2---:R-:W3:Y:S02]  /*3bc0*/  LDG.E.U8 R155, desc[UR36][R22.64+0x59] ;  /* 0x00005924169b7981 */ /* 0x004ee4000c1e1100 */
[----:B---3--:R-:W-:-:S05]  /*3bd0*/  PRMT R89, R155, 0x8880, RZ ;  /* 0x000088809b597816 */ /* 0x008fca00000000ff */
[----:B------:R-:W-:-:S07]  /*3be0*/  IMAD R164, R89, R154, RZ ;  /* 0x0000009a59a47224 */ /* 0x000fce00078e02ff */
.L_x_121:
[----:B------:R-:W-:Y:S05]  /*3bf0*/  BSYNC B1 ;  /* 0x0000000000017941 */ /* 0x000fea0003800000 */
.L_x_120:
[----:B------:R-:W-:Y:S01]  /*3c00*/  @!P5 IMAD R133, R133, R153, R164 ;  /* 0x000000998585d224 */ /* 0x000fe200078e02a4 */
[----:B------:R-:W-:Y:S04]  /*3c10*/  BSSY B1, `(.L_x_122) ;  /* 0x0000006000017945 */ /* 0x000fe80003800000 */
[----:B------:R0:W-:Y:S01]  /*3c20*/  @!P5 STG.E.U8 desc[UR36][R158.64+0x59], R133 ;  /* 0x000059859e00d986 */ /* 0x0001e2000c101124 */
[----:B------:R-:W-:Y:S05]  /*3c30*/  @P2 BRA `(.L_x_123) ;  /* 0x00000000000c2947 */ /* 0x000fea0003800000 */
[----:B--2---:R-:W3:Y:S02]  /*3c40*/  LDG.E.U8 R155, desc[UR36][R162.64+0x58] ;  /* 0x00005824a29b7981 */ /* 0x004ee4000c1e1100 */
[----:B---3--:R-:W-:-:S05]  /*3c50*/  PRMT R89, R155, 0x8880, RZ ;  /* 0x000088809b597816 */ /* 0x008fca00000000ff */
[----:B------:R-:W-:-:S07]  /*3c60*/  IMAD R164, R89, R154, RZ ;  /* 0x0000009a59a47224 */ /* 0x000fce00078e02ff */
.L_x_123:
[----:B------:R-:W-:Y:S05]  /*3c70*/  BSYNC B1 ;  /* 0x0000000000017941 */ /* 0x000fea0003800000 */
.L_x_122:
        /* <DEDUP_REMOVED lines=11> */
.L_x_125:
[----:B------:R-:W-:Y:S05]  /*3d30*/  BSYNC B1 ;  /* 0x0000000000017941 */ /* 0x000fea0003800000 */
.L_x_124:
[----:B------:R-:W-:Y:S01]  /*3d40*/  @!P4 IMAD R135, R135, R153, R164 ;  /* 0x000000998787c224 */ /* 0x000fe200078e02a4 */
[----:B------:R-:W-:Y:S04]  /*3d50*/  BSSY B1, `(.L_x_126) ;  /* 0x0000006000017945 */ /* 0x000fe80003800000 */
[----:B------:R0:W-:Y:S01]  /*3d60*/  @!P4 STG.E.U8 desc[UR36][R8.64+0x59], R135 ;  /* 0x000059870800c986 */ /* 0x0001e2000c101124 */
[----:B------:R-:W-:Y:S05]  /*3d70*/  @P3 BRA `(.L_x_127) ;  /* 0x00000000000c3947 */ /* 0x000fea0003800000 */
[----:B--2---:R-:W3:Y:S02]  /*3d80*/  LDG.E.U8 R155, desc[UR36][R22.64+0x60] ;  /* 0x00006024169b7981 */ /* 0x004ee4000c1e1100 */
[----:B---3--:R-:W-:-:S05]  /*3d90*/  PRMT R89, R155, 0x8880, RZ ;  /* 0x000088809b597816 */ /* 0x008fca00000000ff */
[----:B------:R-:W-:-:S07]  /*3da0*/  IMAD R164, R89, R154, RZ ;  /* 0x0000009a59a47224 */ /* 0x000fce00078e02ff */
.L_x_127:
[----:B------:R-:W-:Y:S05]  /*3db0*/  BSYNC B1 ;  /* 0x0000000000017941 */ /* 0x000fea0003800000 */
.L_x_126:
[----:B---3--:R-:W-:Y:S01]  /*3dc0*/  @!P3 IMAD R89, R136, R153, R164 ;  /* 0x000000998859b224 */ /* 0x008fe200078e02a4 */
[----:B------:R-:W-:Y:S04]  /*3dd0*/  BSSY B1, `(.L_x_128) ;  /* 0x0000006000017945 */ /* 0x000fe80003800000 */
[----:B------:R3:W-:Y:S01]  /*3de0*/  @!P3 STG.E.U8 desc[UR36][R158.64+0x60], R89 ;  /* 0x000060599e00b986 */ /* 0x0007e2000c101124 */
[----:B------:R-:W-:Y:S05]  /*3df0*/  @P5 BRA `(.L_x_129) ;  /* 0x00000000000c5947 */ /* 0x000fea0003800000 */
[----:B--2---:R-:W3:Y:S02]  /*3e00*/  LDG.E.U8 R155, desc[UR36][R22.64+0x61] ;  /* 0x00006124169b7981 */ /* 0x004ee4000c1e1100 */
[----:B---3--:R-:W-:-:S05]  /*3e10*/  PRMT R89, R155, 0x8880, RZ ;  /* 0x000088809b597816 */ /* 0x008fca00000000ff */
[----:B------:R-:W-:-:S07]  /*3e20*/  IMAD R164, R89, R154, RZ ;  /* 0x0000009a59a47224 */ /* 0x000fce00078e02ff */
.L_x_129:
[----:B------:R-:W-:Y:S05]  /*3e30*/  BSYNC B1 ;  /* 0x0000000000017941 */ /* 0x000fea0003800000 */
.L_x_128:
[----:B------:R-:W-:Y:S01]  /*3e40*/  @!P5 IMAD R137, R137, R153, R164 ;  /* 0x000000998989d224 */ /* 0x000fe200078e02a4 */
[----:B------:R-:W-:Y:S04]  /*3e50*/  BSSY B1, `(.L_x_130) ;  /* 0x0000006000017945 */ /* 0x000fe80003800000 */
[----:B------:R0:W-:Y:S01]  /*3e60*/  @!P5 STG.E.U8 desc[UR36][R158.64+0x61], R137 ;  /* 0x000061899e00d986 */ /* 0x0001e2000c101124 */
[----:B------:R-:W-:Y:S05]  /*3e70*/  @P2 BRA `(.L_x_131) ;  /* 0x00000000000c2947 */ /* 0x000fea0003800000 */
[----:B--2---:R-:W3:Y:S02]  /*3e80*/  LDG.E.U8 R155, desc[UR36][R162.64+0x60] ;  /* 0x00006024a29b7981 */ /* 0x004ee4000c1e1100 */
[----:B---3--:R-:W-:-:S05]  /*3e90*/  PRMT R89, R155, 0x8880, RZ ;  /* 0x000088809b597816 */ /* 0x008fca00000000ff */
[----:B------:R-:W-:-:S07]  /*3ea0*/  IMAD R164, R89, R154, RZ ;  /* 0x0000009a59a47224 */ /* 0x000fce00078e02ff */
.L_x_131:
[----:B------:R-:W-:Y:S05]  /*3eb0*/  BSYNC B1 ;  /* 0x0000000000017941 */ /* 0x000fea0003800000 */
.L_x_130:
        /* <DEDUP_REMOVED lines=11> */
.L_x_133:
[----:B------:R-:W-:Y:S05]  /*3f70*/  BSYNC B1 ;  /* 0x0000000000017941 */ /* 0x000fea0003800000 */
.L_x_132:
[----:B------:R-:W-:Y:S01]  /*3f80*/  @!P4 IMAD R139, R139, R153, R164 ;  /* 0x000000998b8bc224 */ /* 0x000fe200078e02a4 */
[----:B------:R-:W-:Y:S04]  /*3f90*/  BSSY B1, `(.L_x_134) ;  /* 0x0000006000017945 */ /* 0x000fe80003800000 */
[----:B------:R0:W-:Y:S01]  /*3fa0*/  @!P4 STG.E.U8 desc[UR36][R8.64+0x61], R139 ;  /* 0x0000618b0800c986 */ /* 0x0001e2000c101124 */
[----:B------:R-:W-:Y:S05]  /*3fb0*/  @P3 BRA `(.L_x_135) ;  /* 0x00000000000c3947 */ /* 0x000fea0003800000 */
[----:B--2---:R-:W3:Y:S02]  /*3fc0*/  LDG.E.U8 R155, desc[UR36][R22.64+0x68] ;  /* 0x00006824169b7981 */ /* 0x004ee4000c1e1100 */
[----:B---3--:R-:W-:-:S05]  /*3fd0*/  PRMT R89, R155, 0x8880, RZ ;  /* 0x000088809b597816 */ /* 0x008fca00000000ff */
[----:B------:R-:W-:-:S07]  /*3fe0*/  IMAD R164, R89, R154, RZ ;  /* 0x0000009a59a47224 */ /* 0x000fce00078e02ff */
.L_x_135:
[----:B------:R-:W-:Y:S05]  /*3ff0*/  BSYNC B1 ;  /* 0x0000000000017941 */ /* 0x000fea0003800000 */
.L_x_134:
[----:B---3--:R-:W-:Y:S01]  /*4000*/  @!P3 IMAD R89, R140, R153, R164 ;  /* 0x000000998c59b224 */ /* 0x008fe200078e02a4 */
[----:B------:R-:W-:Y:S04]  /*4010*/  BSSY B1, `(.L_x_136) ;  /* 0x0000006000017945 */ /* 0x000fe80003800000 */
[----:B------:R3:W-:Y:S01]  /*4020*/  @!P3 STG.E.U8 desc[UR36][R158.64+0x68], R89 ;  /* 0x000068599e00b986 */ /* 0x0007e2000c101124 */
[----:B------:R-:W-:Y:S05]  /*4030*/  @P5 BRA `(.L_x_137) ;  /* 0x00000000000c5947 */ /* 0x000fea0003800000 */
[----:B--2---:R-:W3:Y:S02]  /*4040*/  LDG.E.U8 R155, desc[UR36][R22.64+0x69] ;  /* 0x00006924169b7981 */ /* 0x004ee4000c1e1100 */
[----:B---3--:R-:W-:-:S05]  /*4050*/  PRMT R89, R155, 0x8880, RZ ;  /* 0x000088809b597816 */ /* 0x008fca00000000ff */
[----:B------:R-:W-:-:S07]  /*4060*/  IMAD R164, R89, R154, RZ ;  /* 0x0000009a59a47224 */ /* 0x000fce00078e02ff */
.L_x_137:
[----:B------:R-:W-:Y:S05]  /*4070*/  BSYNC B1 ;  /* 0x0000000000017941 */ /* 0x000fea0003800000 */
.L_x_136:
[----:B------:R-:W-:Y:S01]  /*4080*/  @!P5 IMAD R141, R141, R153, R164 ;  /* 0x000000998d8dd224 */ /* 0x000fe200078e02a4 */
[----:B------:R-:W-:Y:S04]  /*4090*/  BSSY B1, `(.L_x_138) ;  /* 0x0000006000017945 */ /* 0x000fe80003800000 */
[----:B------:R0:W-:Y:S01]  /*40a0*/  @!P5 STG.E.U8 desc[UR36][R158.64+0x69], R141 ;  /* 0x0000698d9e00d986 */ /* 0x0001e2000c101124 */
[----:B------:R-:W-:Y:S05]  /*40b0*/  @P2 BRA `(.L_x_139) ;  /* 0x00000000000c2947 */ /* 0x000fea0003800000 */
[----:B--2---:R-:W3:Y:S02]  /*40c0*/  LDG.E.U8 R155, desc[UR36][R162.64+0x68] ;  /* 0x00006824a29b7981 */ /* 0x004ee4000c1e1100 */
[----:B---3--:R-:W-:-:S05]  /*40d0*/  PRMT R89, R155, 0x8880, RZ ;  /* 0x000088809b597816 */ /* 0x008fca00000000ff */
[----:B------:R-:W-:-:S07]  /*40e0*/  IMAD R164, R89, R154, RZ ;  /* 0x0000009a59a47224 */ /* 0x000fce00078e02ff */
.L_x_139:
[----:B------:R-:W-:Y:S05]  /*40f0*/  BSYNC B1 ;  /* 0x0000000000017941 */ /* 0x000fea0003800000 */
.L_x_138:
        /* <DEDUP_REMOVED lines=11> */
.L_x_141:
[----:B------:R-:W-:Y:S05]  /*41b0*/  BSYNC B1 ;  /* 0x0000000000017941 */ /* 0x000fea0003800000 */
.L_x_140:
[----:B------:R-:W-:Y:S01]  /*41c0*/  @!P4 IMAD R143, R143, R153, R164 ;  /* 0x000000998f8fc224 */ /* 0x000fe200078e02a4 */
[----:B------:R-:W-:Y:S04]  /*41d0*/  BSSY B1, `(.L_x_142) ;  /* 0x0000006000017945 */ /* 0x000fe80003800000 */
[----:B------:R0:W-:Y:S01]  /*41e0*/  @!P4 STG.E.U8 desc[UR36][R8.64+0x69], R143 ;  /* 0x0000698f0800c986 */ /* 0x0001e2000c101124 */
[----:B------:R-:W-:Y:S05]  /*41f0*/  @P3 BRA `(.L_x_143) ;  /* 0x00000000000c3947 */ /* 0x000fea0003800000 */
[----:B--2---:R-:W3:Y:S02]  /*4200*/  LDG.E.U8 R155, desc[UR36][R22.64+0x70] ;  /* 0x00007024169b7981 */ /* 0x004ee4000c1e1100 */
[----:B---3--:R-:W-:-:S05]  /*4210*/  PRMT R89, R155, 0x8880, RZ ;  /* 0x000088809b597816 */ /* 0x008fca00000000ff */
[----:B------:R-:W-:-:S07]  /*4220*/  IMAD R164, R89, R154, RZ ;  /* 0x0000009a59a47224 */ /* 0x000fce00078e02ff */
.L_x_143:
[----:B------:R-:W-:Y:S05]  /*4230*/  BSYNC B1 ;  /* 0x0000000000017941 */ /* 0x000fea0003800000 */
.L_x_142:
[----:B---3--:R-:W-:Y:S01]  /*4240*/  @!P3 IMAD R89, R144, R153, R164 ;  /* 0x000000999059b224 */ /* 0x008fe200078e02a4 */
[----:B------:R-:W-:Y:S04]  /*4250*/  BSSY B1, `(.L_x_144) ;  /* 0x0000006000017945 */ /* 0x000fe80003800000 */
[----:B------:R3:W-:Y:S01]  /*4260*/  @!P3 STG.E.U8 desc[UR36][R158.64+0x70], R89 ;  /* 0x000070599e00b986 */ /* 0x0007e2000c101124 */
[----:B------:R-:W-:Y:S05]  /*4270*/  @P5 BRA `(.L_x_145) ;  /* 0x00000000000c5947 */ /* 0x000fea0003800000 */
[----:B--2---:R-:W3:Y:S02]  /*4280*/  LDG.E.U8 R155, desc[UR36][R22.64+0x71] ;  /* 0x00007124169b7981 */ /* 0x004ee4000c1e1100 */
[----:B---3--:R-:W-:-:S05]  /*4290*/  PRMT R89, R155, 0x8880, RZ ;  /* 0x000088809b597816 */ /* 0x008fca00000000ff */
[----:B------:R-:W-:-:S07]  /*42a0*/  IMAD R164, R89, R154, RZ ;  /* 0x0000009a59a47224 */ /* 0x000fce00078e02ff */
.L_x_145:
[----:B------:R-:W-:Y:S05]  /*42b0*/  BSYNC B1 ;  /* 0x0000000000017941 */ /* 0x000fea0003800000 */
.L_x_144:
[----:B------:R-:W-:Y:S01]  /*42c0*/  @!P5 IMAD R145, R145, R153, R164 ;  /* 0x000000999191d224 */ /* 0x000fe200078e02a4 */
[----:B------:R-:W-:Y:S04]  /*42d0*/  BSSY B1, `(.L_x_146) ;  /* 0x0000006000017945 */ /* 0x000fe80003800000 */
[----:B------:R0:W-:Y:S01]  /*42e0*/  @!P5 STG.E.U8 desc[UR36][R158.64+0x71], R145 ;  /* 0x000071919e00d986 */ /* 0x0001e2000c101124 */
[----:B------:R-:W-:Y:S05]  /*42f0*/  @P2 BRA `(.L_x_147) ;  /* 0x00000000000c2947 */ /* 0x000fea0003800000 */
[----:B--2---:R-:W3:Y:S02]  /*4300*/  LDG.E.U8 R155, desc[UR36][R162.64+0x70] ;  /* 0x00007024a29b7981 */ /* 0x004ee4000c1e1100 */
[----:B---3--:R-:W-:-:S05]  /*4310*/  PRMT R89, R155, 0x8880, RZ ;  /* 0x000088809b597816 */ /* 0x008fca00000000ff */
[----:B------:R-:W-:-:S07]  /*4320*/  IMAD R164, R89, R154, RZ ;  /* 0x0000009a59a47224 */ /* 0x000fce00078e02ff */
.L_x_147:
[----:B------:R-:W-:Y:S05]  /*4330*/  BSYNC B1 ;  /* 0x0000000000017941 */ /* 0x000fea0003800000 */
.L_x_146:
[C---:B------:R-:W-:Y:S01]  /*4340*/  ISETP.LT.OR P4, PT, R3.reuse, 0x72, !P1 ;  /* 0x000000720300780c */ /* 0x040fe20004f81670 */
[----:B---3--:R-:W-:Y:S01]  /*4350*/  @!P2 IMAD R89, R146, R153, R164 ;  /* 0x000000999259a224 */ /* 0x008fe200078e02a4 */
[----:B------:R-:W-:Y:S01]  /*4360*/  BSSY B1, `(.L_x_148) ;  /* 0x000000b000017945 */ /* 0x000fe20003800000 */
[----:B------:R-:W-:Y:S02]  /*4370*/  ISETP.LT.OR P3, PT, R3, 0x79, !P0 ;  /* 0x000000790300780c */ /* 0x000fe40004761670 */
[----:B------:R-:W-:Y:S01]  /*4380*/  IADD3 R165, P5, R165, 0x80, RZ ;  /* 0x00000080a5a57810 */ /* 0x000fe20007fbe0ff */
[----:B------:R3:W-:Y:S01]  /*4390*/  @!P2 STG.E.U8 desc[UR36][R8.64+0x70], R89 ;  /* 0x000070590800a986 */ /* 0x0007e2000c101124 */
[C---:B------:R-:W-:Y:S02]  /*43a0*/  ISETP.LT.OR P2, PT, R3.reuse, 0x79, !P1 ;  /* 0x000000790300780c */ /* 0x040fe40004f41670 */
[C---:B------:R-:W-:Y:S02]  /*43b0*/  ISETP.LT.OR P0, PT, R3.reuse, 0x7a, !P0 ;  /* 0x0000007a0300780c */ /* 0x040fe40004701670 */
[----:B------:R-:W-:-:S02]  /*43c0*/  ISETP.LT.OR P1, PT, R3, 0x7a, !P1 ;  /* 0x0000007a0300780c */ /* 0x000fc40004f21670 */
[----:B------:R-:W-:Y:S11]  /*43d0*/  @P4 BRA `(.L_x_149) ;  /* 0x00000000000c4947 */ /* 0x000ff60003800000 */
[----:B--2---:R-:W3:Y:S02]  /*43e0*/  LDG.E.U8 R155, desc[UR36][R162.64+0x71] ;  /* 0x00007124a29b7981 */ /* 0x004ee4000c1e1100 */
[----:B---3--:R-:W-:-:S05]  /*43f0*/  PRMT R89, R155, 0x8880, RZ ;  /* 0x000088809b597816 */ /* 0x008fca00000000ff */
[----:B------:R-:W-:-:S07]  /*4400*/  IMAD R164, R89, R154, RZ ;  /* 0x0000009a59a47224 */ /* 0x000fce00078e02ff */
.L_x_149:
[----:B------:R-:W-:Y:S05]  /*4410*/  BSYNC B1 ;  /* 0x0000000000017941 */ /* 0x000fea0003800000 */
.L_x_148:
[----:B------:R-:W-:Y:S01]  /*4420*/  @!P4 IMAD R147, R147, R153, R164 ;  /* 0x000000999393c224 */ /* 0x000fe200078e02a4 */
[----:B------:R-:W-:Y:S04]  /*4430*/  BSSY B1, `(.L_x_150) ;  /* 0x0000006000017945 */ /* 0x000fe80003800000 */
[----:B------:R0:W-:Y:S01]  /*4440*/  @!P4 STG.E.U8 desc[UR36][R8.64+0x71], R147 ;  /* 0x000071930800c986 */ /* 0x0001e2000c101124 */
[----:B------:R-:W-:Y:S05]  /*4450*/  @P3 BRA `(.L_x_151) ;  /* 0x00000000000c3947 */ /* 0x000fea0003800000 */
[----:B--2---:R-:W3:Y:S02]  /*4460*/  LDG.E.U8 R155, desc[UR36][R22.64+0x78] ;  /* 0x00007824169b7981 */ /* 0x004ee4000c1e1100 */
[----:B---3--:R-:W-:-:S05]  /*4470*/  PRMT R89, R155, 0x8880, RZ ;  /* 0x000088809b597816 */ /* 0x008fca00000000ff */
[----:B------:R-:W-:-:S07]  /*4480*/  IMAD R164, R89, R154, RZ ;  /* 0x0000009a59a47224 */ /* 0x000fce00078e02ff */
.L_x_151:
[----:B------:R-:W-:Y:S05]  /*4490*/  BSYNC B1 ;  /* 0x0000000000017941 */ /* 0x000fea0003800000 */
.L_x_150:
[----:B---3--:R-:W-:Y:S01]  /*44a0*/  @!P3 IMAD R89, R148, R153, R164 ;  /* 0x000000999459b224 */ /* 0x008fe200078e02a4 */
[----:B------:R-:W-:Y:S01]  /*44b0*/  BSSY B1, `(.L_x_152) ;  /* 0x0000007000017945 */ /* 0x000fe20003800000 */
[----:B----4-:R-:W-:-:S03]  /*44c0*/  IMAD.X R91, RZ, RZ, R5, P5 ;  /* 0x000000ffff5b7224 */ /* 0x010fc600028e0605 */
[----:B------:R3:W-:Y:S01]  /*44d0*/  @!P3 STG.E.U8 desc[UR36][R158.64+0x78], R89 ;  /* 0x000078599e00b986 */ /* 0x0007e2000c101124 */
[----:B------:R-:W-:Y:S05]  /*44e0*/  @P0 BRA `(.L_x_153) ;  /* 0x00000000000c0947 */ /* 0x000fea0003800000 */
[----:B--2---:R-:W2:Y:S02]  /*44f0*/  LDG.E.U8 R155, desc[UR36][R22.64+0x79] ;  /* 0x00007924169b7981 */ /* 0x004ea4000c1e1100 */
[----:B--2---:R-:W-:-:S05]  /*4500*/  PRMT R5, R155, 0x8880, RZ ;  /* 0x000088809b057816 */ /* 0x004fca00000000ff */
[----:B------:R-:W-:-:S07]  /*4510*/  IMAD R164, R5, R154, RZ ;  /* 0x0000009a05a47224 */ /* 0x000fce00078e02ff */
.L_x_153:
[----:B------:R-:W-:Y:S05]  /*4520*/  BSYNC B1 ;  /* 0x0000000000017941 */ /* 0x000fea0003800000 */
.L_x_152:
[----:B------:R-:W-:Y:S01]  /*4530*/  @!P0 IMAD R149, R149, R153, R164 ;  /* 0x0000009995958224 */ /* 0x000fe200078e02a4 */
[----:B------:R-:W-:Y:S01]  /*4540*/  BSSY B1, `(.L_x_154) ;  /* 0x0000007000017945 */ /* 0x000fe20003800000 */
[----:B------:R-:W-:-:S03]  /*4550*/  IMAD R4, R91, R156, RZ ;  /* 0x0000009c5b047224 */ /* 0x000fc600078e02ff */
[----:B------:R4:W-:Y:S01]  /*4560*/  @!P0 STG.E.U8 desc[UR36][R158.64+0x79], R149 ;  /* 0x000079959e008986 */ /* 0x0009e2000c101124 */
[----:B------:R-:W-:Y:S05]  /*4570*/  @P2 BRA `(.L_x_155) ;  /* 0x00000000000c2947 */ /* 0x000fea0003800000 */
[----:B--2---:R-:W2:Y:S02]  /*4580*/  LDG.E.U8 R155, desc[UR36][R162.64+0x78] ;  /* 0x00007824a29b7981 */ /* 0x004ea4000c1e1100 */
[----:B--2---:R-:W-:-:S05]  /*4590*/  PRMT R5, R155, 0x8880, RZ ;  /* 0x000088809b057816 */ /* 0x004fca00000000ff */
[----:B------:R-:W-:-:S07]  /*45a0*/  IMAD R164, R5, R154, RZ ;  /* 0x0000009a05a47224 */ /* 0x000fce00078e02ff */
.L_x_155:
[----:B------:R-:W-:Y:S05]  /*45b0*/  BSYNC B1 ;  /* 0x0000000000017941 */ /* 0x000fea0003800000 */
.L_x_154:
[----:B------:R-:W-:Y:S01]  /*45c0*/  @!P2 IMAD R5, R150, R153, R164 ;  /* 0x000000999605a224 */ /* 0x000fe200078e02a4 */
[----:B------:R-:W-:Y:S01]  /*45d0*/  BSSY B1, `(.L_x_156) ;  /* 0x0000009000017945 */ /* 0x000fe20003800000 */
[C---:B0-----:R-:W-:Y:S02]  /*45e0*/  IMAD R23, R165.reuse, R157, R4 ;  /* 0x0000009da5177224 */ /* 0x041fe400078e0204 */
[CC--:B------:R-:W-:Y:S01]  /*45f0*/  IMAD.WIDE.U32 R160, R165.reuse, R156.reuse, R160 ;  /* 0x0000009ca5a07225 */ /* 0x0c0fe200078e00a0 */
[----:B------:R0:W-:Y:S03]  /*4600*/  @!P2 STG.E.U8 desc[UR36][R8.64+0x78], R5 ;  /* 0x000078050800a986 */ /* 0x0001e6000c101124 */
[----:B------:R-:W-:Y:S01]  /*4610*/  IMAD.WIDE.U32 R156, R165, R156, R20 ;  /* 0x0000009ca59c7225 */ /* 0x000fe200078e0014 */
[----:B------:R-:W-:Y:S06]  /*4620*/  @P1 BRA `(.L_x_157) ;  /* 0x00000000000c1947 */ /* 0x000fec0003800000 */
[----:B--2---:R-:W0:Y:S02]  /*4630*/  LDG.E.U8 R155, desc[UR36][R162.64+0x79] ;  /* 0x00007924a29b7981 */ /* 0x004e24000c1e1100 */
[----:B0-----:R-:W-:-:S05]  /*4640*/  PRMT R5, R155, 0x8880, RZ ;  /* 0x000088809b057816 */ /* 0x001fca00000000ff */
[----:B------:R-:W-:-:S07]  /*4650*/  IMAD R164, R5, R154, RZ ;  /* 0x0000009a05a47224 */ /* 0x000fce00078e02ff */
.L_x_157:
[----:B------:R-:W-:Y:S05]  /*4660*/  BSYNC B1 ;  /* 0x0000000000017941 */ /* 0x000fea0003800000 */
.L_x_156:
[----:B------:R-:W-:Y:S01]  /*4670*/  @!P1 IMAD R151, R151, R153, R164 ;  /* 0x0000009997979224 */ /* 0x000fe200078e02a4 */
[----:B------:R-:W-:Y:S01]  /*4680*/  ISETP.GE.AND P2, PT, R0, 0x81, PT ;  /* 0x000000810000780c */ /* 0x000fe20003f46270 */
[----:B------:R-:W-:Y:S01]  /*4690*/  BSSY B1, `(.L_x_158) ;  /* 0x000000c000017945 */ /* 0x000fe20003800000 */
[----:B------:R-:W-:Y:S02]  /*46a0*/  IADD3 R4, P5, R156, R12, RZ ;  /* 0x0000000c9c047210 */ /* 0x000fe40007fbe0ff */
[----:B------:R1:W-:Y:S01]  /*46b0*/  @!P1 STG.E.U8 desc[UR36][R8.64+0x79], R151 ;  /* 0x0000799708009986 */ /* 0x0003e2000c101124 */
[----:B------:R-:W-:Y:S02]  /*46c0*/  ISETP.LT.OR P1, PT, R3, 0x1, !P2 ;  /* 0x000000010300780c */ /* 0x000fe40005721670 */
[----:B0-----:R-:W-:Y:S02]  /*46d0*/  IADD3.X R5, R13, R157, R23, P5, !PT ;  /* 0x0000009d0d057210 */ /* 0x001fe40002ffe417 */
[----:B------:R-:W-:-:S02]  /*46e0*/  ISETP.GE.AND P0, PT, R0, 0x89, PT ;  /* 0x000000890000780c */ /* 0x000fc40003f06270 */
[----:B------:R-:W-:Y:S02]  /*46f0*/  IADD3 R12, P4, P3, R14, R12, R160 ;  /* 0x0000000c0e0c7210 */ /* 0x000fe40007b9e0a0 */
[----:B------:R-:W-:-:S05]  /*4700*/  ISETP.LT.OR P5, PT, R3, 0x2, !P2 ;  /* 0x000000020300780c */ /* 0x000fca00057a1670 */
[----:B-1----:R-:W-:Y:S08]  /*4710*/  @P1 BRA `(.L_x_159) ;  /* 0x00000000000c1947 */ /* 0x002ff00003800000 */
[----:B--2---:R-:W2:Y:S02]  /*4720*/  LDG.E.U8 R155, desc[UR36][R4.64] ;  /* 0x00000024049b7981 */ /* 0x004ea4000c1e1100 */
[----:B--2---:R-:W-:-:S05]  /*4730*/  PRMT R9, R155, 0x8880, RZ ;  /* 0x000088809b097816 */ /* 0x004fca00000000ff */
[----:B------:R-:W-:-:S07]  /*4740*/  IMAD R164, R9, R154, RZ ;  /* 0x0000009a09a47224 */ /* 0x000fce00078e02ff */
.L_x_159:
[----:B------:R-:W-:Y:S05]  /*4750*/  BSYNC B1 ;  /* 0x0000000000017941 */ /* 0x000fea0003800000 */
.L_x_158:
[----:B------:R-:W-:Y:S01]  /*4760*/  @!P1 IMAD R9, R24, R153, R164 ;  /* 0x0000009918099224 */ /* 0x000fe200078e02a4 */
[----:B------:R-:W-:Y:S01]  /*4770*/  BSSY B1, `(.L_x_160) ;  /* 0x0000007000017945 */ /* 0x000fe20003800000 */
[----:B------:R-:W-:-:S03]  /*4780*/  IMAD.IADD R160, R23, 0x1, R161 ;  /* 0x0000000117a07824 */ /* 0x000fc600078e02a1 */
[----:B------:R0:W-:Y:S01]  /*4790*/  @!P1 STG.E.U8 desc[UR36][R6.64], R9 ;  /* 0x0000000906009986 */ /* 0x0001e2000c101124 */
[----:B------:R-:W-:Y:S05]  /*47a0*/  @P5 BRA `(.L_x_161) ;  /* 0x00000000000c5947 */ /* 0x000fea0003800000 */
[----:B--2---:R-:W0:Y:S02]  /*47b0*/  LDG.E.U8 R155, desc[UR36][R4.64+0x1] ;  /* 0x00000124049b7981 */ /* 0x004e24000c1e1100 */
[----:B0-----:R-:W-:-:S05]  /*47c0*/  PRMT R9, R155, 0x8880, RZ ;  /* 0x000088809b097816 */ /* 0x001fca00000000ff */
[----:B------:R-:W-:-:S07]  /*47d0*/  IMAD R164, R9, R154, RZ ;  /* 0x0000009a09a47224 */ /* 0x000fce00078e02ff */
.L_x_161:
[----:B------:R-:W-:Y:S05]  /*47e0*/  BSYNC B1 ;  /* 0x0000000000017941 */ /* 0x000fea0003800000 */
.L_x_160:
[----:B------:R-:W-:Y:S01]  /*47f0*/  ISETP.LT.OR P1, PT, R3, 0x1, !P0 ;  /* 0x000000010300780c */ /* 0x000fe20004721670 */
[----:B------:R-:W-:Y:S01]  /*4800*/  @!P5 IMAD R25, R25, R153, R164 ;  /* 0x000000991919d224 */ /* 0x000fe200078e02a4 */
[----:B------:R-:W-:Y:S01]  /*4810*/  BSSY B1, `(.L_x_162) ;  /* 0x000000a000017945 */ /* 0x000fe20003800000 */
[----:B------:R-:W-:Y:S02]  /*4820*/  IADD3.X R13, R21, R13, R160, P4, P3 ;  /* 0x0000000d150d7210 */ /* 0x000fe400027e64a0 */
[C---:B------:R-:W-:Y:S01]  /*4830*/  ISETP.LT.OR P4, PT, R3.reuse, 0x2, !P0 ;  /* 0x000000020300780c */ /* 0x040fe20004781670 */
[----:B------:R1:W-:Y:S01]  /*4840*/  @!P5 STG.E.U8 desc[UR36][R6.64+0x1], R25 ;  /* 0x000001190600d986 */ /* 0x0003e2000c101124 */
[C---:B------:R-:W-:Y:S02]  /*4850*/  ISETP.LT.OR P5, PT, R3.reuse, 0x9, !P2 ;  /* 0x000000090300780c */ /* 0x040fe400057a1670 */
[----:B------:R-:W-:-:S04]  /*4860*/  ISETP.LT.OR P3, PT, R3, 0xa, !P2 ;  /* 0x0000000a0300780c */ /* 0x000fc80005761670 */
[----:B------:R-:W-:Y:S09]  /*4870*/  @P1 BRA `(.L_x_163) ;  /* 0x00000000000c1947 */ /* 0x000ff20003800000 */
[----:B--2---:R-:W0:Y:S02]  /*4880*/  LDG.E.U8 R155, desc[UR36][R12.64] ;  /* 0x000000240c9b7981 */ /* 0x004e24000c1e1100 */
[----:B0-----:R-:W-:-:S05]  /*4890*/  PRMT R9, R155, 0x8880, RZ ;  /* 0x000088809b097816 */ /* 0x001fca00000000ff */
[----:B------:R-:W-:-:S07]  /*48a0*/  IMAD R164, R9, R154, RZ ;  /* 0x0000009a09a47224 */ /* 0x000fce00078e02ff */
.L_x_163:
[----:B------:R-:W-:Y:S05]  /*48b0*/  BSYNC B1 ;  /* 0x0000000000017941 */ /* 0x000fea0003800000 */
.L_x_162:
[----:B0-----:R-:W-:Y:S01]  /*48c0*/  @!P1 IMAD R9, R26, R153, R164 ;  /* 0x000000991a099224 */ /* 0x001fe200078e02a4 */
[----:B------:R-:W-:Y:S04]  /*48d0*/  BSSY B1, `(.L_x_164) ;  /* 0x0000006000017945 */ /* 0x000fe80003800000 */
[----:B------:R0:W-:Y:S01]  /*48e0*/  @!P1 STG.E.U8 desc[UR36][R10.64], R9 ;  /* 0x000000090a009986 */ /* 0x0001e2000c101124 */
[----:B------:R-:W-:Y:S05]  /*48f0*/  @P4 BRA `(.L_x_165) ;  /* 0x00000000000c4947 */ /* 0x000fea0003800000 */
[----:B--2---:R-:W0:Y:S02]  /*4900*/  LDG.E.U8 R155, desc[UR36][R12.64+0x1] ;  /* 0x000001240c9b7981 */ /* 0x004e24000c1e1100 */
[----:B0-----:R-:W-:-:S05]  /*4910*/  PRMT R9, R155, 0x8880, RZ ;  /* 0x000088809b097816 */ /* 0x001fca00000000ff */
[----:B------:R-:W-:-:S07]  /*4920*/  IMAD R164, R9, R154, RZ ;  /* 0x0000009a09a47224 */ /* 0x000fce00078e02ff */
.L_x_165:
[----:B------:R-:W-:Y:S05]  /*4930*/  BSYNC B1 ;  /* 0x0000000000017941 */ /* 0x000fea0003800000 */
.L_x_164:
[----:B------:R-:W-:Y:S01]  /*4940*/  @!P4 IMAD R27, R27, R153, R164 ;  /* 0x000000991b1bc224 */ /* 0x000fe200078e02a4 */
[----:B------:R-:W-:Y:S04]  /*4950*/  BSSY B1, `(.L_x_166) ;  /* 0x0000006000017945 */ /* 0x000fe80003800000 */
[----:B------:R0:W-:Y:S01]  /*4960*/  @!P4 STG.E.U8 desc[UR36][R10.64+0x1], R27 ;  /* 0x0000011b0a00c986 */ /* 0x0001e2000c101124 */
[----:B------:R-:W-:Y:S05]  /*4970*/  @P5 BRA `(.L_x_167) ;  /* 0x00000000000c5947 */ /* 0x000fea0003800000 */
[----:B--2---:R-:W0:Y:S02]  /*4980*/  LDG.E.U8 R155, desc[UR36][R4.64+0x8] ;  /* 0x00000824049b7981 */ /* 0x004e24000c1e1100 */
[----:B0-----:R-:W-:-:S05]  /*4990*/  PRMT R9, R155, 0x8880, RZ ;  /* 0x000088809b097816 */ /* 0x001fca00000000ff */
[----:B------:R-:W-:-:S07]  /*49a0*/  IMAD R164, R9, R154, RZ ;  /* 0x0000009a09a47224 */ /* 0x000fce00078e02ff */
.L_x_167:
[----:B------:R-:W-:Y:S05]  /*49b0*/  BSYNC B1 ;  /* 0x0000000000017941 */ /* 0x000fea0003800000 */
.L_x_166:
[----:B0-----:R-:W-:Y:S01]  /*49c0*/  @!P5 IMAD R9, R28, R153, R164 ;  /* 0x000000991c09d224 */ /* 0x001fe200078e02a4 */
[----:B------:R-:W-:Y:S04]  /*49d0*/  BSSY B1, `(.L_x_168) ;  /* 0x0000006000017945 */ /* 0x000fe80003800000 */
[----:B------:R0:W-:Y:S01]  /*49e0*/  @!P5 STG.E.U8 desc[UR36][R6.64+0x8], R9 ;  /* 0x000008090600d986 */ /* 0x0001e2000c101124 */
[----:B------:R-:W-:Y:S05]  /*49f0*/  @P3 BRA `(.L_x_169) ;  /* 0x00000000000c3947 */ /* 0x000fea0003800000 */
[----:B--2---:R-:W0:Y:S02]  /*4a00*/  LDG.E.U8 R155, desc[UR36][R4.64+0x9] ;  /* 0x00000924049b7981 */ /* 0x004e24000c1e1100 */
[----:B0-----:R-:W-:-:S05]  /*4a10*/  PRMT R9, R155, 0x8880, RZ ;  /* 0x000088809b097816 */ /* 0x001fca00000000ff */
[----:B------:R-:W-:-:S07]  /*4a20*/  IMAD R164, R9, R154, RZ ;  /* 0x0000009a09a47224 */ /* 0x000fce00078e02ff */
.L_x_169:
[----:B------:R-:W-:Y:S05]  /*4a30*/  BSYNC B1 ;  /* 0x0000000000017941 */ /* 0x000fea0003800000 */
.L_x_168:
[----:B------:R-:W-:Y:S01]  /*4a40*/  ISETP.LT.OR P5, PT, R3, 0x9, !P0 ;  /* 0x000000090300780c */ /* 0x000fe200047a1670 */
[----:B------:R-:W-:Y:S01]  /*4a50*/  @!P3 IMAD R29, R29, R153, R164 ;  /* 0x000000991d1db224 */ /* 0x000fe200078e02a4 */
[----:B------:R-:W-:Y:S01]  /*4a60*/  BSSY B1, `(.L_x_170) ;  /* 0x0000009000017945 */ /* 0x000fe20003800000 */
[C---:B------:R-:W-:Y:S02]  /*4a70*/  ISETP.LT.OR P4, PT, R3.reuse, 0xa, !P0 ;  /* 0x0000000a0300780c */ /* 0x040fe40004781670 */
[C---:B------:R-:W-:Y:S01]  /*4a80*/  ISETP.LT.OR P1, PT, R3.reuse, 0x12, !P2 ;  /* 0x000000120300780c */ /* 0x040fe20005721670 */
[----:B------:R0:W-:Y:S01]  /*4a90*/  @!P3 STG.E.U8 desc[UR36][R6.64+0x9], R29 ;  /* 0x0000091d0600b986 */ /* 0x0001e2000c101124 */
[----:B------:R-:W-:-:S06]  /*4aa0*/  ISETP.LT.OR P3, PT, R3, 0x11, !P2 ;  /* 0x000000110300780c */ /* 0x000fcc0005761670 */
[----:B------:R-:W-:Y:S07]  /*4ab0*/  @P5 BRA `(.L_x_171) ;  /* 0x00000000000c5947 */ /* 0x000fee0003800000 */
[----:B--2---:R-:W0:Y:S02]  /*4ac0*/  LDG.E.U8 R155, desc[UR36][R12.64+0x8] ;  /* 0x000008240c9b7981 */ /* 0x004e24000c1e1100 */
[----:B0-----:R-:W-:-:S05]  /*4ad0*/  PRMT R9, R155, 0x8880, RZ ;  /* 0x000088809b097816 */ /* 0x001fca00000000ff */
[----:B------:R-:W-:-:S07]  /*4ae0*/  IMAD R164, R9, R154, RZ ;  /* 0x0000009a09a47224 */ /* 0x000fce00078e02ff */
.L_x_171:
[----:B------:R-:W-:Y:S05]  /*4af0*/  BSYNC B1 ;  /* 0x0000000000017941 */ /* 0x000fea0003800000 */
.L_x_170:
[----:B0-----:R-:W-:Y:S01]  /*4b00*/  @!P5 IMAD R9, R30, R153, R164 ;  /* 0x000000991e09d224 */ /* 0x001fe200078e02a4 */
[----:B------:R-:W-:Y:S04]  /*4b10*/  BSSY B1, `(.L_x_172) ;  /* 0x0000006000017945 */ /* 0x000fe80003800000 */
[----:B------:R0:W-:Y:S01]  /*4b20*/  @!P5 STG.E.U8 desc[UR36][R10.64+0x8], R9 ;  /* 0x000008090a00d986 */ /* 0x0001e2000c101124 */
[----:B------:R-:W-:Y:S05]  /*4b30*/  @P4 BRA `(.L_x_173) ;  /* 0x00000000000c4947 */ /* 0x000fea0003800000 */
[----:B--2---:R-:W0:Y:S02]  /*4b40*/  LDG.E.U8 R155, desc[UR36][R12.64+0x9] ;  /* 0x000009240c9b7981 */ /* 0x004e24000c1e1100 */
[----:B0-----:R-:W-:-:S05]  /*4b50*/  PRMT R9, R155, 0x8880, RZ ;  /* 0x000088809b097816 */ /* 0x001fca00000000ff */
[----:B------:R-:W-:-:S07]  /*4b60*/  IMAD R164, R9, R154, RZ ;  /* 0x0000009a09a47224 */ /* 0x000fce00078e02ff */
.L_x_173:
[----:B------:R-:W-:Y:S05]  /*4b70*/  BSYNC B1 ;  /* 0x0000000000017941 */ /* 0x000fea0003800000 */
.L_x_172:
[----:B------:R-:W-:Y:S01]  /*4b80*/  @!P4 IMAD R31, R31, R153, R164 ;  /* 0x000000991f1fc224 */ /* 0x000fe200078e02a4 */
[----:B------:R-:W-:Y:S04]  /*4b90*/  BSSY B1, `(.L_x_174) ;  /* 0x0000006000017945 */ /* 0x000fe80003800000 */
[----:B------:R0:W-:Y:S01]  /*4ba0*/  @!P4 STG.E.U8 desc[UR36][R10.64+0x9], R31 ;  /* 0x0000091f0a00c986 */ /* 0x0001e2000c101124 */
[----:B------:R-:W-:Y:S05]  /*4bb0*/  @P3 BRA `(.L_x_175) ;  /* 0x00000000000c3947 */ /* 0x000fea0003800000 */
[----:B--2---:R-:W0:Y:S02]  /*4bc0*/  LDG.E.U8 R155, desc[UR36][R4.64+0x10] ;  /* 0x00001024049b7981 */ /* 0x004e24000c1e1100 */
[----:B0-----:R-:W-:-:S05]  /*4bd0*/  PRMT R9, R155, 0x8880, RZ ;  /* 0x000088809b097816 */ /* 0x001fca00000000ff */
[----:B------:R-:W-:-:S07]  /*4be0*/  IMAD R164, R9, R154, RZ ;  /* 0x0000009a09a47224 */ /* 0x000fce00078e02ff */
.L_x_175:
[----:B------:R-:W-:Y:S05]  /*4bf0*/  BSYNC B1 ;  /* 0x0000000000017941 */ /* 0x000fea0003800000 */
.L_x_174:
[----:B0-----:R-:W-:Y:S01]  /*4c00*/  @!P3 IMAD R9, R32, R153, R164 ;  /* 0x000000992009b224 */ /* 0x001fe200078e02a4 */
[----:B------:R-:W-:Y:S04]  /*4c10*/  BSSY B1, `(.L_x_176) ;  /* 0x0000006000017945 */ /* 0x000fe80003800000 */
[----:B------:R0:W-:Y:S01]  /*4c20*/  @!P3 STG.E.U8 desc[UR36][R6.64+0x10], R9 ;  /* 0x000010090600b986 */ /* 0x0001e2000c101124 */
[----:B------:R-:W-:Y:S05]  /*4c30*/  @P1 BRA `(.L_x_177) ;  /* 0x00000000000c1947 */ /* 0x000fea0003800000 */
[----:B--2---:R-:W0:Y:S02]  /*4c40*/  LDG.E.U8 R155, desc[UR36][R4.64+0x11] ;  /* 0x00001124049b7981 */ /* 0x004e24000c1e1100 */
[----:B0-----:R-:W-:-:S05]  /*4c50*/  PRMT R9, R155, 0x8880, RZ ;  /* 0x000088809b097816 */ /* 0x001fca00000000ff */
[----:B------:R-:W-:-:S07]  /*4c60*/  IMAD R164, R9, R154, RZ ;  /* 0x0000009a09a47224 */ /* 0x000fce00078e02ff */
.L_x_177:
[----:B------:R-:W-:Y:S05]  /*4c70*/  BSYNC B1 ;  /* 0x0000000000017941 */ /* 0x000fea0003800000 */
.L_x_176:
        /* <DEDUP_REMOVED lines=11> */
.L_x_179:
[----:B------:R-:W-:Y:S05]  /*4d30*/  BSYNC B1 ;  /* 0x0000000000017941 */ /* 0x000fea0003800000 */
.L_x_178:
[----:B0-----:R-:W-:Y:S01]  /*4d40*/  @!P4 IMAD R9, R34, R153, R164 ;  /* 0x000000992209c224 */ /* 0x001fe200078e02a4 */
[----:B------:R-:W-:Y:S04]  /*4d50*/  BSSY B1, `(.L_x_180) ;  /* 0x0000006000017945 */ /* 0x000fe80003800000 */
[----:B------:R0:W-:Y:S01]  /*4d60*/  @!P4 STG.E.U8 desc[UR36][R10.64+0x10], R9 ;  /* 0x000010090a00c986 */ /* 0x0001e2000c101124 */
[----:B------:R-:W-:Y:S05]  /*4d70*/  @P3 BRA `(.L_x_181) ;  /* 0x00000000000c3947 */ /* 0x000fea0003800000 */
[----:B--2---:R-:W0:Y:S02]  /*4d80*/  LDG.E.U8 R155, desc[UR36][R12.64+0x11] ;  /* 0x000011240c9b7981 */ /* 0x004e24000c1e1100 */
[----:B0-----:R-:W-:-:S05]  /*4d90*/  PRMT R9, R155, 0x8880, RZ ;  /* 0x000088809b097816 */ /* 0x001fca00000000ff */
[----:B------:R-:W-:-:S07]  /*4da0*/  IMAD R164, R9, R154, RZ ;  /* 0x0000009a09a47224 */ /* 0x000fce00078e02ff */
.L_x_181:
[----:B------:R-:W-:Y:S05]  /*4db0*/  BSYNC B1 ;  /* 0x0000000000017941 */ /* 0x000fea0003800000 */
.L_x_180:
[----:B------:R-:W-:Y:S01]  /*4dc0*/  @!P3 IMAD R35, R35, R153, R164 ;  /* 0x000000992323b224 */ /* 0x000fe200078e02a4 */
[----:B------:R-:W-:Y:S04]  /*4dd0*/  BSSY B1, `(.L_x_182) ;  /* 0x0000006000017945 */ /* 0x000fe80003800000 */
[----:B------:R0:W-:Y:S01]  /*4de0*/  @!P3 STG.E.U8 desc[UR36][R10.64+0x11], R35 ;  /* 0x000011230a00b986 */ /* 0x0001e2000c101124 */
[----:B------:R-:W-:Y:S05]  /*4df0*/  @P5 BRA `(.L_x_183) ;  /* 0x00000000000c5947 */ /* 0x000fea0003800000 */
[----:B--2---:R-:W0:Y:S02]  /*4e00*/  LDG.E.U8 R155, desc[UR36][R4.64+0x18] ;  /* 0x00001824049b7981 */ /* 0x004e24000c1e1100 */
[----:B0-----:R-:W-:-:S05]  /*4e10*/  PRMT R9, R155, 0x8880, RZ ;  /* 0x000088809b097816 */ /* 0x001fca00000000ff */
[----:B------:R-:W-:-:S07]  /*4e20*/  IMAD R164, R9, R154, RZ ;  /* 0x0000009a09a47224 */ /* 0x000fce00078e02ff */
.L_x_183:
[----:B------:R-:W-:Y:S05]  /*4e30*/  BSYNC B1 ;  /* 0x0000000000017941 */ /* 0x000fea0003800000 */
.L_x_182:
[----:B0-----:R-:W-:Y:S01]  /*4e40*/  @!P5 IMAD R9, R36, R153, R164 ;  /* 0x000000992409d224 */ /* 0x001fe200078e02a4 */
[----:B------:R-:W-:Y:S04]  /*4e50*/  BSSY B1, `(.L_x_184) ;  /* 0x0000006000017945 */ /* 0x000fe80003800000 */
[----:B------:R0:W-:Y:S01]  /*4e60*/  @!P5 STG.E.U8 desc[UR36][R6.64+0x18], R9 ;  /* 0x000018090600d986 */ /* 0x0001e2000c101124 */
[----:B------:R-:W-:Y:S05]  /*4e70*/  @P1 BRA `(.L_x_185) ;  /* 0x00000000000c1947 */ /* 0x000fea0003800000 */
[----:B--2---:R-:W0:Y:S02]  /*4e80*/  LDG.E.U8 R155, desc[UR36][R4.64+0x19] ;  /* 0x00001924049b7981 */ /* 0x004e24000c1e1100 */
[----:B0-----:R-:W-:-:S05]  /*4e90*/  PRMT R9, R155, 0x8880, RZ ;  /* 0x000088809b097816 */ /* 0x001fca00000000ff */
[----:B------:R-:W-:-:S07]  /*4ea0*/  IMAD R164, R9, R154, RZ ;  /* 0x0000009a09a47224 */ /* 0x000fce00078e02ff */
.L_x_185:
[----:B------:R-:W-:Y:S05]  /*4eb0*/  BSYNC B1 ;  /* 0x0000000000017941 */ /* 0x000fea0003800000 */
.L_x_184:
        /* <DEDUP_REMOVED lines=11> */
.L_x_187:
[----:B------:R-:W-:Y:S05]  /*4f70*/  BSYNC B1 ;  /* 0x0000000000017941 */ /* 0x000fea0003800000 */
.L_x_186:
[----:B0-----:R-:W-:Y:S01]  /*4f80*/  @!P4 IMAD R9, R38, R153, R164 ;  /* 0x000000992609c224 */ /* 0x001fe200078e02a4 */
[----:B------:R-:W-:Y:S04]  /*4f90*/  BSSY B1, `(.L_x_188) ;  /* 0x0000006000017945 */ /* 0x000fe80003800000 */
[----:B------:R0:W-:Y:S01]  /*4fa0*/  @!P4 STG.E.U8 desc[UR36][R10.64+0x18], R9 ;  /* 0x000018090a00c986 */ /* 0x0001e2000c101124 */
[----:B------:R-:W-:Y:S05]  /*4fb0*/  @P3 BRA `(.L_x_189) ;  /* 0x00000000000c3947 */ /* 0x000fea0003800000 */
[----:B--2---:R-:W0:Y:S02]  /*4fc0*/  LDG.E.U8 R155, desc[UR36][R12.64+0x19] ;  /* 0x000019240c9b7981 */ /* 0x004e24000c1e1100 */
[----:B0-----:R-:W-:-:S05]  /*4fd0*/  PRMT R9, R155, 0x8880, RZ ;  /* 0x000088809b097816 */ /* 0x001fca00000000ff */
[----:B------:R-:W-:-:S07]  /*4fe0*/  IMAD R164, R9, R154, RZ ;  /* 0x0000009a09a47224 */ /* 0x000fce00078e02ff */
.L_x_189:
[----:B------:R-:W-:Y:S05]  /*4ff0*/  BSYNC B1 ;  /* 0x0000000000017941 */ /* 0x000fea0003800000 */
.L_x_188:
[----:B------:R-:W-:Y:S01]  /*5000*/  @!P3 IMAD R39, R39, R153, R164 ;  /* 0x000000992727b224 */ /* 0x000fe200078e02a4 */
[----:B------:R-:W-:Y:S04]  /*5010*/  BSSY B1, `(.L_x_190) ;  /* 0x0000006000017945 */ /* 0x000fe80003800000 */
[----:B------:R0:W-:Y:S01]  /*5020*/  @!P3 STG.E.U8 desc[UR36][R10.64+0x19], R39 ;  /* 0x000019270a00b986 */ /* 0x0001e2000c101124 */
[----:B------:R-:W-:Y:S05]  /*5030*/  @P5 BRA `(.L_x_191) ;  /* 0x00000000000c5947 */ /* 0x000fea0003800000 */
[----:B--2---:R-:W0:Y:S02]  /*5040*/  LDG.E.U8 R155, desc[UR36][R4.64+0x20] ;  /* 0x00002024049b7981 */ /* 0x004e24000c1e1100 */
[----:B0-----:R-:W-:-:S05]  /*5050*/  PRMT R9, R155, 0x8880, RZ ;  /* 0x000088809b097816 */ /* 0x001fca00000000ff */
[----:B------:R-:W-:-:S07]  /*5060*/  IMAD R164, R9, R154, RZ ;  /* 0x0000009a09a47224 */ /* 0x000fce00078e02ff */
.L_x_191:
[----:B------:R-:W-:Y:S05]  /*5070*/  BSYNC B1 ;  /* 0x0000000000017941 */ /* 0x000fea0003800000 */
.L_x_190:
[----:B0-----:R-:W-:Y:S01]  /*5080*/  @!P5 IMAD R9, R40, R153, R164 ;  /* 0x000000992809d224 */ /* 0x001fe200078e02a4 */
[----:B------:R-:W-:Y:S04]  /*5090*/  BSSY B1, `(.L_x_192) ;  /* 0x0000006000017945 */ /* 0x000fe80003800000 */
[----:B------:R0:W-:Y:S01]  /*50a0*/  @!P5 STG.E.U8 desc[UR36][R6.64+0x20], R9 ;  /* 0x000020090600d986 */ /* 0x0001e2000c101124 */
[----:B------:R-:W-:Y:S05]  /*50b0*/  @P1 BRA `(.L_x_193) ;  /* 0x00000000000c1947 */ /* 0x000fea0003800000 */
[----:B--2---:R-:W0:Y:S02]  /*50c0*/  LDG.E.U8 R155, desc[UR36][R4.64+0x21] ;  /* 0x00002124049b7981 */ /* 0x004e24000c1e1100 */
[----:B0-----:R-:W-:-:S05]  /*50d0*/  PRMT R9, R155, 0x8880, RZ ;  /* 0x000088809b097816 */ /* 0x001fca00000000ff */
[----:B------:R-:W-:-:S07]  /*50e0*/  IMAD R164, R9, R154, RZ ;  /* 0x0000009a09a47224 */ /* 0x000fce00078e02ff */
.L_x_193:
[----:B------:R-:W-:Y:S05]  /*50f0*/  BSYNC B1 ;  /* 0x0000000000017941 */ /* 0x000fea0003800000 */
.L_x_192:
        /* <DEDUP_REMOVED lines=11> */
.L_x_195:
[----:B------:R-:W-:Y:S05]  /*51b0*/  BSYNC B1 ;  /* 0x0000000000017941 */ /* 0x000fea0003800000 */
.L_x_194:
[----:B0-----:R-:W-:Y:S01]  /*51c0*/  @!P4 IMAD R9, R42, R153, R164 ;  /* 0x000000992a09c224 */ /* 0x001fe200078e02a4 */
[----:B------:R-:W-:Y:S04]  /*51d0*/  BSSY B1, `(.L_x_196) ;  /* 0x0000006000017945 */ /* 0x000fe80003800000 */
[----:B------:R0:W-:Y:S01]  /*51e0*/  @!P4 STG.E.U8 desc[UR36][R10.64+0x20], R9 ;  /* 0x000020090a00c986 */ /* 0x0001e2000c101124 */
[----:B------:R-:W-:Y:S05]  /*51f0*/  @P3 BRA `(.L_x_197) ;  /* 0x00000000000c3947 */ /* 0x000fea0003800000 */
[----:B--2---:R-:W0:Y:S02]  /*5200*/  LDG.E.U8 R155, desc[UR36][R12.64+0x21] ;  /* 0x000021240c9b7981 */ /* 0x004e24000c1e1100 */
[----:B0-----:R-:W-:-:S05]  /*5210*/  PRMT R9, R155, 0x8880, RZ ;  /* 0x000088809b097816 */ /* 0x001fca00000000ff */
[----:B------:R-:W-:-:S07]  /*5220*/  IMAD R164, R9, R154, RZ ;  /* 0x0000009a09a47224 */ /* 0x000fce00078e02ff */
.L_x_197:
[----:B------:R-:W-:Y:S05]  /*5230*/  BSYNC B1 ;  /* 0x0000000000017941 */ /* 0x000fea0003800000 */
.L_x_196:
[----:B------:R-:W-:Y:S01]  /*5240*/  @!P3 IMAD R43, R43, R153, R164 ;  /* 0x000000992b2bb224 */ /* 0x000fe200078e02a4 */
[----:B------:R-:W-:Y:S04]  /*5250*/  BSSY B1, `(.L_x_198) ;  /* 0x0000006000017945 */ /* 0x000fe80003800000 */
[----:B------:R0:W-:Y:S01]  /*5260*/  @!P3 STG.E.U8 desc[UR36][R10.64+0x21], R43 ;  /* 0x0000212b0a00b986 */ /* 0x0001e2000c101124 */
[----:B------:R-:W-:Y:S05]  /*5270*/  @P5 BRA `(.L_x_199) ;  /* 0x00000000000c5947 */ /* 0x000fea0003800000 */
[----:B--2---:R-:W0:Y:S02]  /*5280*/  LDG.E.U8 R155, desc[UR36][R4.64+0x28] ;  /* 0x00002824049b7981 */ /* 0x004e24000c1e1100 */
[----:B0-----:R-:W-:-:S05]  /*5290*/  PRMT R9, R155, 0x8880, RZ ;  /* 0x000088809b097816 */ /* 0x001fca00000000ff */
[----:B------:R-:W-:-:S07]  /*52a0*/  IMAD R164, R9, R154, RZ ;  /* 0x0000009a09a47224 */ /* 0x000fce00078e02ff */
.L_x_199:
[----:B------:R-:W-:Y:S05]  /*52b0*/  BSYNC B1 ;  /* 0x0000000000017941 */ /* 0x000fea0003800000 */
.L_x_198:
[----:B0-----:R-:W-:Y:S01]  /*52c0*/  @!P5 IMAD R9, R44, R153, R164 ;  /* 0x000000992c09d224 */ /* 0x001fe200078e02a4 */
[----:B------:R-:W-:Y:S04]  /*52d0*/  BSSY B1, `(.L_x_200) ;  /* 0x0000006000017945 */ /* 0x000fe80003800000 */
[----:B------:R0:W-:Y:S01]  /*52e0*/  @!P5 STG.E.U8 desc[UR36][R6.64+0x28], R9 ;  /* 0x000028090600d986 */ /* 0x0001e2000c101124 */
[----:B------:R-:W-:Y:S05]  /*52f0*/  @P1 BRA `(.L_x_201) ;  /* 0x00000000000c1947 */ /* 0x000fea0003800000 */
[----:B--2---:R-:W0:Y:S02]  /*5300*/  LDG.E.U8 R155, desc[UR36][R4.64+0x29] ;  /* 0x00002924049b7981 */ /* 0x004e24000c1e1100 */
[----:B0-----:R-:W-:-:S05]  /*5310*/  PRMT R9, R155, 0x8880, RZ ;  /* 0x000088809b097816 */ /* 0x001fca00000000ff */
[----:B------:R-:W-:-:S07]  /*5320*/  IMAD R164, R9, R154, RZ ;  /* 0x0000009a09a47224 */ /* 0x000fce00078e02ff */
.L_x_201:
[----:B------:R-:W-:Y:S05]  /*5330*/  BSYNC B1 ;  /* 0x0000000000017941 */ /* 0x000fea0003800000 */
.L_x_200:
        /* <DEDUP_REMOVED lines=11> */
.L_x_203:
[----:B------:R-:W-:Y:S05]  /*53f0*/  BSYNC B1 ;  /* 0x0000000000017941 */ /* 0x000fea0003800000 */
.L_x_202:
[----:B0-----:R-:W-:Y:S01]  /*5400*/  @!P4 IMAD R9, R46, R153, R164 ;  /* 0x000000992e09c224 */ /* 0x001fe200078e02a4 */
[----:B------:R-:W-:Y:S04]  /*5410*/  BSSY B1, `(.L_x_204) ;  /* 0x0000006000017945 */ /* 0x000fe80003800000 */
[----:B------:R0:W-:Y:S01]  /*5420*/  @!P4 STG.E.U8 desc[UR36][R10.64+0x28], R9 ;  /* 0x000028090a00c986 */ /* 0x0001e2000c101124 */
[----:B------:R-:W-:Y:S05]  /*5430*/  @P3 BRA `(.L_x_205) ;  /* 0x00000000000c3947 */ /* 0x000fea0003800000 */
[----:B--2---:R-:W0:Y:S02]  /*5440*/  LDG.E.U8 R155, desc[UR36][R12.64+0x29] ;  /* 0x000029240c9b7981 */ /* 0x004e24000c1e1100 */
[----:B0-----:R-:W-:-:S05]  /*5450*/  PRMT R9, R155, 0x8880, RZ ;  /* 0x000088809b097816 */ /* 0x001fca00000000ff */
[----:B------:R-:W-:-:S07]  /*5460*/  IMAD R164, R9, R154, RZ ;  /* 0x0000009a09a47224 */ /* 0x000fce00078e02ff */
.L_x_205:
[----:B------:R-:W-:Y:S05]  /*5470*/  BSYNC B1 ;  /* 0x0000000000017941 */ /* 0x000fea0003800000 */
.L_x_204:
[----:B------:R-:W-:Y:S01]  /*5480*/  @!P3 IMAD R47, R47, R153, R164 ;  /* 0x000000992f2fb224 */ /* 0x000fe200078e02a4 */
[----:B------:R-:W-:Y:S04]  /*5490*/  BSSY B1, `(.L_x_206) ;  /* 0x0000006000017945 */ /* 0x000fe80003800000 */
[----:B------:R0:W-:Y:S01]  /*54a0*/  @!P3 STG.E.U8 desc[UR36][R10.64+0x29], R47 ;  /* 0x0000292f0a00b986 */ /* 0x0001e2000c101124 */
[----:B------:R-:W-:Y:S05]  /*54b0*/  @P5 BRA `(.L_x_207) ;  /* 0x00000000000c5947 */ /* 0x000fea0003800000 */
[----:B--2---:R-:W0:Y:S02]  /*54c0*/  LDG.E.U8 R155, desc[UR36][R4.64+0x30] ;  /* 0x00003024049b7981 */ /* 0x004e24000c1e1100 */
[----:B0-----:R-:W-:-:S05]  /*54d0*/  PRMT R9, R155, 0x8880, RZ ;  /* 0x000088809b097816 */ /* 0x001fca00000000ff */
[----:B------:R-:W-:-:S07]  /*54e0*/  IMAD R164, R9, R154, RZ ;  /* 0x0000009a09a47224 */ /* 0x000fce00078e02ff */
.L_x_207:
[----:B------:R-:W-:Y:S05]  /*54f0*/  BSYNC B1 ;  /* 0x0000000000017941 */ /* 0x000fea0003800000 */
.L_x_206:
[----:B0-----:R-:W-:Y:S01]  /*5500*/  @!P5 IMAD R9, R48, R153, R164 ;  /* 0x000000993009d224 */ /* 0x001fe200078e02a4 */
[----:B------:R-:W-:Y:S04]  /*5510*/  BSSY B1, `(.L_x_208) ;  /* 0x0000006000017945 */ /* 0x000fe80003800000 */
[----:B------:R0:W-:Y:S01]  /*5520*/  @!P5 STG.E.U8 desc[UR36][R6.64+0x30], R9 ;  /* 0x000030090600d986 */ /* 0x0001e2000c101124 */
[----:B------:R-:W-:Y:S05]  /*5530*/  @P1 BRA `(.L_x_209) ;  /* 0x00000000000c1947 */ /* 0x000fea0003800000 */
[----:B--2---:R-:W0:Y:S02]  /*5540*/  LDG.E.U8 R155, desc[UR36][R4.64+0x31] ;  /* 0x00003124049b7981 */ /* 0x004e24000c1e1100 */
[----:B0-----:R-:W-:-:S05]  /*5550*/  PRMT R9, R155, 0x8880, RZ ;  /* 0x000088809b097816 */ /* 0x001fca00000000ff */
[----:B------:R-:W-:-:S07]  /*5560*/  IMAD R164, R9, R154, RZ ;  /* 0x0000009a09a47224 */ /* 0x000fce00078e02ff */
.L_x_209:
[----:B------:R-:W-:Y:S05]  /*5570*/  BSYNC B1 ;  /* 0x0000000000017941 */ /* 0x000fea0003800000 */
.L_x_208:
        /* <DEDUP_REMOVED lines=11> */
.L_x_211:
[----:B------:R-:W-:Y:S05]  /*5630*/  BSYNC B1 ;  /* 0x0000000000017941 */ /* 0x000fea0003800000 */
.L_x_210:
[----:B0-----:R-:W-:Y:S01]  /*5640*/  @!P4 IMAD R9, R50, R153, R164 ;  /* 0x000000993209c224 */ /* 0x001fe200078e02a4 */
[----:B------:R-:W-:Y:S04]  /*5650*/  BSSY B1, `(.L_x_212) ;  /* 0x0000006000017945 */ /* 0x000fe80003800000 */
[----:B------:R0:W-:Y:S01]  /*5660*/  @!P4 STG.E.U8 desc[UR36][R10.64+0x30], R9 ;  /* 0x000030090a00c986 */ /* 0x0001e2000c101124 */
[----:B------:R-:W-:Y:S05]  /*5670*/  @P3 BRA `(.L_x_213) ;  /* 0x00000000000c3947 */ /* 0x000fea0003800000 */
[----:B--2---:R-:W0:Y:S02]  /*5680*/  LDG.E.U8 R155, desc[UR36][R12.64+0x31] ;  /* 0x000031240c9b7981 */ /* 0x004e24000c1e1100 */
[----:B0-----:R-:W-:-:S05]  /*5690*/  PRMT R9, R155, 0x8880, RZ ;  /* 0x000088809b097816 */ /* 0x001fca00000000ff */
[----:B------:R-:W-:-:S07]  /*56a0*/  IMAD R164, R9, R154, RZ ;  /* 0x0000009a09a47224 */ /* 0x000fce00078e02ff */
.L_x_213:
[----:B------:R-:W-:Y:S05]  /*56b0*/  BSYNC B1 ;  /* 0x0000000000017941 */ /* 0x000fea0003800000 */
.L_x_212:
[----:B------:R-:W-:Y:S01]  /*56c0*/  @!P3 IMAD R51, R51, R153, R164 ;  /* 0x000000993333b224 */ /* 0x000fe200078e02a4 */
[----:B------:R-:W-:Y:S04]  /*56d0*/  BSSY B1, `(.L_x_214) ;  /* 0x0000006000017945 */ /* 0x000fe80003800000 */
[----:B------:R0:W-:Y:S01]  /*56e0*/  @!P3 STG.E.U8 desc[UR36][R10.64+0x31], R51 ;  /* 0x000031330a00b986 */ /* 0x0001e2000c101124 */
[----:B------:R-:W-:Y:S05]  /*56f0*/  @P5 BRA `(.L_x_215) ;  /* 0x00000000000c5947 */ /* 0x000fea0003800000 */
[----:B--2---:R-:W0:Y:S02]  /*5700*/  LDG.E.U8 R155, desc[UR36][R4.64+0x38] ;  /* 0x00003824049b7981 */ /* 0x004e24000c1e1100 */
[----:B0-----:R-:W-:-:S05]  /*5710*/  PRMT R9, R155, 0x8880, RZ ;  /* 0x000088809b097816 */ /* 0x001fca00000000ff */
[----:B------:R-:W-:-:S07]  /*5720*/  IMAD R164, R9, R154, RZ ;  /* 0x0000009a09a47224 */ /* 0x000fce00078e02ff */
.L_x_215:
[----:B------:R-:W-:Y:S05]  /*5730*/  BSYNC B1 ;  /* 0x0000000000017941 */ /* 0x000fea0003800000 */
.L_x_214:
[----:B0-----:R-:W-:Y:S01]  /*5740*/  @!P5 IMAD R9, R52, R153, R164 ;  /* 0x000000993409d224 */ /* 0x001fe200078e02a4 */
[----:B------:R-:W-:Y:S04]  /*5750*/  BSSY B1, `(.L_x_216) ;  /* 0x0000006000017945 */ /* 0x000fe80003800000 */
[----:B------:R0:W-:Y:S01]  /*5760*/  @!P5 STG.E.U8 desc[UR36][R6.64+0x38], R9 ;  /* 0x000038090600d986 */ /* 0x0001e2000c101124 */
[----:B------:R-:W-:Y:S05]  /*5770*/  @P1 BRA `(.L_x_217) ;  /* 0x00000000000c1947 */ /* 0x000fea0003800000 */
[----:B--2---:R-:W0:Y:S02]  /*5780*/  LDG.E.U8 R155, desc[UR36][R4.64+0x39] ;  /* 0x00003924049b7981 */ /* 0x004e24000c1e1100 */
[----:B0-----:R-:W-:-:S05]  /*5790*/  PRMT R9, R155, 0x8880, RZ ;  /* 0x000088809b097816 */ /* 0x001fca00000000ff */
[----:B------:R-:W-:-:S07]  /*57a0*/  IMAD R164, R9, R154, RZ ;  /* 0x0000009a09a47224 */ /* 0x000fce00078e02ff */
.L_x_217:
[----:B------:R-:W-:Y:S05]  /*57b0*/  BSYNC B1 ;  /* 0x0000000000017941 */ /* 0x000fea0003800000 */
.L_x_216:
        /* <DEDUP_REMOVED lines=11> */
.L_x_219:
[----:B------:R-:W-:Y:S05]  /*5870*/  BSYNC B1 ;  /* 0x0000000000017941 */ /* 0x000fea0003800000 */
.L_x_218:
[----:B0-----:R-:W-:Y:S01]  /*5880*/  @!P4 IMAD R9, R54, R153, R164 ;  /* 0x000000993609c224 */ /* 0x001fe200078e02a4 */
[----:B------:R-:W-:Y:S04]  /*5890*/  BSSY B1, `(.L_x_220) ;  /* 0x0000006000017945 */ /* 0x000fe80003800000 */
[----:B------:R0:W-:Y:S01]  /*58a0*/  @!P4 STG.E.U8 desc[UR36][R10.64+0x38], R9 ;  /* 0x000038090a00c986 */ /* 0x0001e2000c101124 */
[----:B------:R-:W-:Y:S05]  /*58b0*/  @P3 BRA `(.L_x_221) ;  /* 0x00000000000c3947 */ /* 0x000fea0003800000 */
[----:B--2---:R-:W0:Y:S02]  /*58c0*/  LDG.E.U8 R155, desc[UR36][R12.64+0x39] ;  /* 0x000039240c9b7981 */ /* 0x004e24000c1e1100 */
[----:B0-----:R-:W-:-:S05]  /*58d0*/  PRMT R9, R155, 0x8880, RZ ;  /* 0x000088809b097816 */ /* 0x001fca00000000ff */
[----:B------:R-:W-:-:S07]  /*58e0*/  IMAD R164, R9, R154, RZ ;  /* 0x0000009a09a47224 */ /* 0x000fce00078e02ff */
.L_x_221:
[----:B------:R-:W-:Y:S05]  /*58f0*/  BSYNC B1 ;  /* 0x0000000000017941 */ /* 0x000fea0003800000 */
.L_x_220:
[----:B------:R-:W-:Y:S01]  /*5900*/  @!P3 IMAD R55, R55, R153, R164 ;  /* 0x000000993737b224 */ /* 0x000fe200078e02a4 */
[----:B------:R-:W-:Y:S04]  /*5910*/  BSSY B1, `(.L_x_222) ;  /* 0x0000006000017945 */ /* 0x000fe80003800000 */
[----:B------:R0:W-:Y:S01]  /*5920*/  @!P3 STG.E.U8 desc[UR36][R10.64+0x39], R55 ;  /* 0x000039370a00b986 */ /* 0x0001e2000c101124 */
[----:B------:R-:W-:Y:S05]  /*5930*/  @P5 BRA `(.L_x_223) ;  /* 0x00000000000c5947 */ /* 0x000fea0003800000 */
[----:B--2---:R-:W0:Y:S02]  /*5940*/  LDG.E.U8 R155, desc[UR36][R4.64+0x40] ;  /* 0x00004024049b7981 */ /* 0x004e24000c1e1100 */
[----:B0-----:R-:W-:-:S05]  /*5950*/  PRMT R9, R155, 0x8880, RZ ;  /* 0x000088809b097816 */ /* 0x001fca00000000ff */
[----:B------:R-:W-:-:S07]  /*5960*/  IMAD R164, R9, R154, RZ ;  /* 0x0000009a09a47224 */ /* 0x000fce00078e02ff */
.L_x_223:
[----:B------:R-:W-:Y:S05]  /*5970*/  BSYNC B1 ;  /* 0x0000000000017941 */ /* 0x000fea0003800000 */
.L_x_222:
[----:B0-----:R-:W-:Y:S01]  /*5980*/  @!P5 IMAD R9, R56, R153, R164 ;  /* 0x000000993809d224 */ /* 0x001fe200078e02a4 */
[----:B------:R-:W-:Y:S04]  /*5990*/  BSSY B1, `(.L_x_224) ;  /* 0x0000006000017945 */ /* 0x000fe80003800000 */
[----:B------:R0:W-:Y:S01]  /*59a0*/  @!P5 STG.E.U8 desc[UR36][R6.64+0x40], R9 ;  /* 0x000040090600d986 */ /* 0x0001e2000c101124 */
[----:B------:R-:W-:Y:S05]  /*59b0*/  @P1 BRA `(.L_x_225) ;  /* 0x00000000000c1947 */ /* 0x000fea0003800000 */
[----:B--2---:R-:W0:Y:S02]  /*59c0*/  LDG.E.U8 R155, desc[UR36][R4.64+0x41] ;  /* 0x00004124049b7981 */ /* 0x004e24000c1e1100 */
[----:B0-----:R-:W-:-:S05]  /*59d0*/  PRMT R9, R155, 0x8880, RZ ;  /* 0x000088809b097816 */ /* 0x001fca00000000ff */
[----:B------:R-:W-:-:S07]  /*59e0*/  IMAD R164, R9, R154, RZ ;  /* 0x0000009a09a47224 */ /* 0x000fce00078e02ff */
.L_x_225:
[----:B------:R-:W-:Y:S05]  /*59f0*/  BSYNC B1 ;  /* 0x0000000000017941 */ /* 0x000fea0003800000 */
.L_x_224:
        /* <DEDUP_REMOVED lines=11> */
.L_x_227:
[----:B------:R-:W-:Y:S05]  /*5ab0*/  BSYNC B1 ;  /* 0x0000000000017941 */ /* 0x000fea0003800000 */
.L_x_226:
[----:B0-----:R-:W-:Y:S01]  /*5ac0*/  @!P4 IMAD R9, R58, R153, R164 ;  /* 0x000000993a09c224 */ /* 0x001fe200078e02a4 */
[----:B------:R-:W-:Y:S04]  /*5ad0*/  BSSY B1, `(.L_x_228) ;  /* 0x0000006000017945 */ /* 0x000fe80003800000 */
[----:B------:R0:W-:Y:S01]  /*5ae0*/  @!P4 STG.E.U8 desc[UR36][R10.64+0x40], R9 ;  /* 0x000040090a00c986 */ /* 0x0001e2000c101124 */
[----:B------:R-:W-:Y:S05]  /*5af0*/  @P3 BRA `(.L_x_229) ;  /* 0x00000000000c3947 */ /* 0x000fea0003800000 */
[----:B--2---:R-:W0:Y:S02]  /*5b00*/  LDG.E.U8 R155, desc[UR36][R12.64+0x41] ;  /* 0x000041240c9b7981 */ /* 0x004e24000c1e1100 */
[----:B0-----:R-:W-:-:S05]  /*5b10*/  PRMT R9, R155, 0x8880, RZ ;  /* 0x000088809b097816 */ /* 0x001fca00000000ff */
[----:B------:R-:W-:-:S07]  /*5b20*/  IMAD R164, R9, R154, RZ ;  /* 0x0000009a09a47224 */ /* 0x000fce00078e02ff */
.L_x_229:
[----:B------:R-:W-:Y:S05]  /*5b30*/  BSYNC B1 ;  /* 0x0000000000017941 */ /* 0x000fea0003800000 */
.L_x_228:
[----:B------:R-:W-:Y:S01]  /*5b40*/  @!P3 IMAD R59, R59, R153, R164 ;  /* 0x000000993b3bb224 */ /* 0x000fe200078e02a4 */
[----:B------:R-:W-:Y:S04]  /*5b50*/  BSSY B1, `(.L_x_230) ;  /* 0x0000006000017945 */ /* 0x000fe80003800000 */
[----:B------:R0:W-:Y:S01]  /*5b60*/  @!P3 STG.E.U8 desc[UR36][R10.64+0x41], R59 ;  /* 0x0000413b0a00b986 */ /* 0x0001e2000c101124 */
[----:B------:R-:W-:Y:S05]  /*5b70*/  @P5 BRA `(.L_x_231) ;  /* 0x00000000000c5947 */ /* 0x000fea0003800000 */
[----:B--2---:R-:W0:Y:S02]  /*5b80*/  LDG.E.U8 R155, desc[UR36][R4.64+0x48] ;  /* 0x00004824049b7981 */ /* 0x004e24000c1e1100 */
[----:B0-----:R-:W-:-:S05]  /*5b90*/  PRMT R9, R155, 0x8880, RZ ;  /* 0x000088809b097816 */ /* 0x001fca00000000ff */
[----:B------:R-:W-:-:S07]  /*5ba0*/  IMAD R164, R9, R154, RZ ;  /* 0x0000009a09a47224 */ /* 0x000fce00078e02ff */
.L_x_231:
[----:B------:R-:W-:Y:S05]  /*5bb0*/  BSYNC B1 ;  /* 0x0000000000017941 */ /* 0x000fea0003800000 */
.L_x_230:
[----:B0-----:R-:W-:Y:S01]  /*5bc0*/  @!P5 IMAD R9, R60, R153, R164 ;  /* 0x000000993c09d224 */ /* 0x001fe200078e02a4 */
[----:B------:R-:W-:Y:S04]  /*5bd0*/  BSSY B1, `(.L_x_232) ;  /* 0x0000006000017945 */ /* 0x000fe80003800000 */
[----:B------:R0:W-:Y:S01]  /*5be0*/  @!P5 STG.E.U8 desc[UR36][R6.64+0x48], R9 ;  /* 0x000048090600d986 */ /* 0x0001e2000c101124 */
[----:B------:R-:W-:Y:S05]  /*5bf0*/  @P1 BRA `(.L_x_233) ;  /* 0x00000000000c1947 */ /* 0x000fea0003800000 */
[----:B--2---:R-:W0:Y:S02]  /*5c00*/  LDG.E.U8 R155, desc[UR36][R4.64+0x49] ;  /* 0x00004924049b7981 */ /* 0x004e24000c1e1100 */
[----:B0-----:R-:W-:-:S05]  /*5c10*/  PRMT R9, R155, 0x8880, RZ ;  /* 0x000088809b097816 */ /* 0x001fca00000000ff */
[----:B------:R-:W-:-:S07]  /*5c20*/  IMAD R164, R9, R154, RZ ;  /* 0x0000009a09a47224 */ /* 0x000fce00078e02ff */
.L_x_233:
[----:B------:R-:W-:Y:S05]  /*5c30*/  BSYNC B1 ;  /* 0x0000000000017941 */ /* 0x000fea0003800000 */
.L_x_232:
        /* <DEDUP_REMOVED lines=11> */
.L_x_235:
[----:B------:R-:W-:Y:S05]  /*5cf0*/  BSYNC B1 ;  /* 0x0000000000017941 */ /* 0x000fea0003800000 */
.L_x_234:
[----:B0-----:R-:W-:Y:S01]  /*5d00*/  @!P4 IMAD R9, R62, R153, R164 ;  /* 0x000000993e09c224 */ /* 0x001fe200078e02a4 */
[----:B------:R-:W-:Y:S04]  /*5d10*/  BSSY B1, `(.L_x_236) ;  /* 0x0000006000017945 */ /* 0x000fe80003800000 */
[----:B------:R0:W-:Y:S01]  /*5d20*/  @!P4 STG.E.U8 desc[UR36][R10.64+0x48], R9 ;  /* 0x000048090a00c986 */ /* 0x0001e2000c101124 */
[----:B------:R-:W-:Y:S05]  /*5d30*/  @P3 BRA `(.L_x_237) ;  /* 0x00000000000c3947 */ /* 0x000fea0003800000 */
[----:B--2---:R-:W0:Y:S02]  /*5d40*/  LDG.E.U8 R155, desc[UR36][R12.64+0x49] ;  /* 0x000049240c9b7981 */ /* 0x004e24000c1e1100 */
[----:B0-----:R-:W-:-:S05]  /*5d50*/  PRMT R9, R155, 0x8880, RZ ;  /* 0x000088809b097816 */ /* 0x001fca00000000ff */
[----:B------:R-:W-:-:S07]  /*5d60*/  IMAD R164, R9, R154, RZ ;  /* 0x0000009a09a47224 */ /* 0x000fce00078e02ff */
.L_x_237:
[----:B------:R-:W-:Y:S05]  /*5d70*/  BSYNC B1 ;  /* 0x0000000000017941 */ /* 0x000fea0003800000 */
.L_x_236:
[----:B------:R-:W-:Y:S01]  /*5d80*/  @!P3 IMAD R63, R63, R153, R164 ;  /* 0x000000993f3fb224 */ /* 0x000fe200078e02a4 */
[----:B------:R-:W-:Y:S04]  /*5d90*/  BSSY B1, `(.L_x_238) ;  /* 0x0000006000017945 */ /* 0x000fe80003800000 */
[----:B------:R0:W-:Y:S01]  /*5da0*/  @!P3 STG.E.U8 desc[UR36][R10.64+0x49], R63 ;  /* 0x0000493f0a00b986 */ /* 0x0001e2000c101124 */
[----:B------:R-:W-:Y:S05]  /*5db0*/  @P5 BRA `(.L_x_239) ;  /* 0x00000000000c5947 */ /* 0x000fea0003800000 */
[----:B--2---:R-:W0:Y:S02]  /*5dc0*/  LDG.E.U8 R155, desc[UR36][R4.64+0x50] ;  /* 0x00005024049b7981 */ /* 0x004e24000c1e1100 */
[----:B0-----:R-:W-:-:S05]  /*5dd0*/  PRMT R9, R155, 0x8880, RZ ;  /* 0x000088809b097816 */ /* 0x001fca00000000ff */
[----:B------:R-:W-:-:S07]  /*5de0*/  IMAD R164, R9, R154, RZ ;  /* 0x0000009a09a47224 */ /* 0x000fce00078e02ff */
.L_x_239:
[----:B------:R-:W-:Y:S05]  /*5df0*/  BSYNC B1 ;  /* 0x0000000000017941 */ /* 0x000fea0003800000 */
.L_x_238:
[----:B0-----:R-:W-:Y:S01]  /*5e00*/  @!P5 IMAD R9, R64, R153, R164 ;  /* 0x000000994009d224 */ /* 0x001fe200078e02a4 */
[----:B------:R-:W-:Y:S04]  /*5e10*/  BSSY B1, `(.L_x_240) ;  /* 0x0000006000017945 */ /* 0x000fe80003800000 */
[----:B------:R0:W-:Y:S01]  /*5e20*/  @!P5 STG.E.U8 desc[UR36][R6.64+0x50], R9 ;  /* 0x000050090600d986 */ /* 0x0001e2000c101124 */
[----:B------:R-:W-:Y:S05]  /*5e30*/  @P1 BRA `(.L_x_241) ;  /* 0x00000000000c1947 */ /* 0x000fea0003800000 */
[----:B--2---:R-:W0:Y:S02]  /*5e40*/  LDG.E.U8 R155, desc[UR36][R4.64+0x51] ;  /* 0x00005124049b7981 */ /* 0x004e24000c1e1100 */
[----:B0-----:R-:W-:-:S05]  /*5e50*/  PRMT R9, R155, 0x8880, RZ ;  /* 0x000088809b097816 */ /* 0x001fca00000000ff */
[----:B------:R-:W-:-:S07]  /*5e60*/  IMAD R164, R9, R154, RZ ;  /* 0x0000009a09a47224 */ /* 0x000fce00078e02ff */
.L_x_241:
[----:B------:R-:W-:Y:S05]  /*5e70*/  BSYNC B1 ;  /* 0x0000000000017941 */ /* 0x000fea0003800000 */
.L_x_240:
        /* <DEDUP_REMOVED lines=11> */
.L_x_243:
[----:B------:R-:W-:Y:S05]  /*5f30*/  BSYNC B1 ;  /* 0x0000000000017941 */ /* 0x000fea0003800000 */
.L_x_242:
[----:B0-----:R-:W-:Y:S01]  /*5f40*/  @!P4 IMAD R9, R66, R153, R164 ;  /* 0x000000994209c224 */ /* 0x001fe200078e02a4 */
[----:B------:R-:W-:Y:S04]  /*5f50*/  BSSY B1, `(.L_x_244) ;  /* 0x0000006000017945 */ /* 0x000fe80003800000 */
[----:B------:R0:W-:Y:S01]  /*5f60*/  @!P4 STG.E.U8 desc[UR36][R10.64+0x50], R9 ;  /* 0x000050090a00c986 */ /* 0x0001e2000c101124 */
[----:B------:R-:W-:Y:S05]  /*5f70*/  @P3 BRA `(.L_x_245) ;  /* 0x00000000000c3947 */ /* 0x000fea0003800000 */
[----:B--2---:R-:W0:Y:S02]  /*5f80*/  LDG.E.U8 R155, desc[UR36][R12.64+0x51] ;  /* 0x000051240c9b7981 */ /* 0x004e24000c1e1100 */
[----:B0-----:R-:W-:-:S05]  /*5f90*/  PRMT R9, R155, 0x8880, RZ ;  /* 0x000088809b097816 */ /* 0x001fca00000000ff */
[----:B------:R-:W-:-:S07]  /*5fa0*/  IMAD R164, R9, R154, RZ ;  /* 0x0000009a09a47224 */ /* 0x000fce00078e02ff */
.L_x_245:
[----:B------:R-:W-:Y:S05]  /*5fb0*/  BSYNC B1 ;  /* 0x0000000000017941 */ /* 0x000fea0003800000 */
.L_x_244:
[----:B------:R-:W-:Y:S01]  /*5fc0*/  @!P3 IMAD R67, R67, R153, R164 ;  /* 0x000000994343b224 */ /* 0x000fe200078e02a4 */
[----:B------:R-:W-:Y:S04]  /*5fd0*/  BSSY B1, `(.L_x_246) ;  /* 0x0000006000017945 */ /* 0x000fe80003800000 */
[----:B------:R0:W-:Y:S01]  /*5fe0*/  @!P3 STG.E.U8 desc[UR36][R10.64+0x51], R67 ;  /* 0x000051430a00b986 */ /* 0x0001e2000c101124 */
[----:B------:R-:W-:Y:S05]  /*5ff0*/  @P5 BRA `(.L_x_247) ;  /* 0x00000000000c5947 */ /* 0x000fea0003800000 */
[----:B--2---:R-:W0:Y:S02]  /*6000*/  LDG.E.U8 R155, desc[UR36][R4.64+0x58] ;  /* 0x00005824049b7981 */ /* 0x004e24000c1e1100 */
[----:B0-----:R-:W-:-:S05]  /*6010*/  PRMT R9, R155, 0x8880, RZ ;  /* 0x000088809b097816 */ /* 0x001fca00000000ff */
[----:B------:R-:W-:-:S07]  /*6020*/  IMAD R164, R9, R154, RZ ;  /* 0x0000009a09a47224 */ /* 0x000fce00078e02ff */
.L_x_247:
[----:B------:R-:W-:Y:S05]  /*6030*/  BSYNC B1 ;  /* 0x0000000000017941 */ /* 0x000fea0003800000 */
.L_x_246:
[----:B0-----:R-:W-:Y:S01]  /*6040*/  @!P5 IMAD R9, R68, R153, R164 ;  /* 0x000000994409d224 */ /* 0x001fe200078e02a4 */
[----:B------:R-:W-:Y:S04]  /*6050*/  BSSY B1, `(.L_x_248) ;  /* 0x0000006000017945 */ /* 0x000fe80003800000 */
[----:B------:R0:W-:Y:S01]  /*6060*/  @!P5 STG.E.U8 desc[UR36][R6.64+0x58], R9 ;  /* 0x000058090600d986 */ /* 0x0001e2000c101124 */
[----:B------:R-:W-:Y:S05]  /*6070*/  @P1 BRA `(.L_x_249) ;  /* 0x00000000000c1947 */ /* 0x000fea0003800000 */
[----:B--2---:R-:W0:Y:S02]  /*6080*/  LDG.E.U8 R155, desc[UR36][R4.64+0x59] ;  /* 0x00005924049b7981 */ /* 0x004e24000c1e1100 */
[----:B0-----:R-:W-:-:S05]  /*6090*/  PRMT R9, R155, 0x8880, RZ ;  /* 0x000088809b097816 */ /* 0x001fca00000000ff */
[----:B------:R-:W-:-:S07]  /*60a0*/  IMAD R164, R9, R154, RZ ;  /* 0x0000009a09a47224 */ /* 0x000fce00078e02ff */
.L_x_249:
[----:B------:R-:W-:Y:S05]  /*60b0*/  BSYNC B1 ;  /* 0x0000000000017941 */ /* 0x000fea0003800000 */
.L_x_248:
        /* <DEDUP_REMOVED lines=11> */
.L_x_251:
[----:B------:R-:W-:Y:S05]  /*6170*/  BSYNC B1 ;  /* 0x0000000000017941 */ /* 0x000fea0003800000 */
.L_x_250:
[----:B0-----:R-:W-:Y:S01]  /*6180*/  @!P4 IMAD R9, R70, R153, R164 ;  /* 0x000000994609c224 */ /* 0x001fe200078e02a4 */
[----:B------:R-:W-:Y:S04]  /*6190*/  BSSY B1, `(.L_x_252) ;  /* 0x0000006000017945 */ /* 0x000fe80003800000 */
[----:B------:R0:W-:Y:S01]  /*61a0*/  @!P4 STG.E.U8 desc[UR36][R10.64+0x58], R9 ;  /* 0x000058090a00c986 */ /* 0x0001e2000c101124 */
[----:B------:R-:W-:Y:S05]  /*61b0*/  @P3 BRA `(.L_x_253) ;  /* 0x00000000000c3947 */ /* 0x000fea0003800000 */
[----:B--2---:R-:W0:Y:S02]  /*61c0*/  LDG.E.U8 R155, desc[UR36][R12.64+0x59] ;  /* 0x000059240c9b7981 */ /* 0x004e24000c1e1100 */
[----:B0-----:R-:W-:-:S05]  /*61d0*/  PRMT R9, R155, 0x8880, RZ ;  /* 0x000088809b097816 */ /* 0x001fca00000000ff */
[----:B------:R-:W-:-:S07]  /*61e0*/  IMAD R164, R9, R154, RZ ;  /* 0x0000009a09a47224 */ /* 0x000fce00078e02ff */
.L_x_253:
[----:B------:R-:W-:Y:S05]  /*61f0*/  BSYNC B1 ;  /* 0x0000000000017941 */ /* 0x000fea0003800000 */
.L_x_252:
[----:B------:R-:W-:Y:S01]  /*6200*/  @!P3 IMAD R71, R71, R153, R164 ;  /* 0x000000994747b224 */ /* 0x000fe200078e02a4 */
[----:B------:R-:W-:Y:S04]  /*6210*/  BSSY B1, `(.L_x_254) ;  /* 0x0000006000017945 */ /* 0x000fe80003800000 */
[----:B------:R0:W-:Y:S01]  /*6220*/  @!P3 STG.E.U8 desc[UR36][R10.64+0x59], R71 ;  /* 0x000059470a00b986 */ /* 0x0001e2000c101124 */
[----:B------:R-:W-:Y:S05]  /*6230*/  @P5 BRA `(.L_x_255) ;  /* 0x00000000000c5947 */ /* 0x000fea0003800000 */
[----:B--2---:R-:W0:Y:S02]  /*6240*/  LDG.E.U8 R155, desc[UR36][R4.64+0x60] ;  /* 0x00006024049b7981 */ /* 0x004e24000c1e1100 */
[----:B0-----:R-:W-:-:S05]  /*6250*/  PRMT R9, R155, 0x8880, RZ ;  /* 0x000088809b097816 */ /* 0x001fca00000000ff */
[----:B------:R-:W-:-:S07]  /*6260*/  IMAD R164, R9, R154, RZ ;  /* 0x0000009a09a47224 */ /* 0x000fce00078e02ff */
.L_x_255:
[----:B------:R-:W-:Y:S05]  /*6270*/  BSYNC B1 ;  /* 0x0000000000017941 */ /* 0x000fea0003800000 */
.L_x_254:
[----:B0-----:R-:W-:Y:S01]  /*6280*/  @!P5 IMAD R9, R72, R153, R164 ;  /* 0x000000994809d224 */ /* 0x001fe200078e02a4 */
[----:B------:R-:W-:Y:S04]  /*6290*/  BSSY B1, `(.L_x_256) ;  /* 0x0000006000017945 */ /* 0x000fe80003800000 */
[----:B------:R0:W-:Y:S01]  /*62a0*/  @!P5 STG.E.U8 desc[UR36][R6.64+0x60], R9 ;  /* 0x000060090600d986 */ /* 0x0001e2000c101124 */
[----:B------:R-:W-:Y:S05]  /*62b0*/  @P1 BRA `(.L_x_257) ;  /* 0x00000000000c1947 */ /* 0x000fea0003800000 */
[----:B--2---:R-:W0:Y:S02]  /*62c0*/  LDG.E.U8 R155, desc[UR36][R4.64+0x61] ;  /* 0x00006124049b7981 */ /* 0x004e24000c1e1100 */
[----:B0-----:R-:W-:-:S05]  /*62d0*/  PRMT R9, R155, 0x8880, RZ ;  /* 0x000088809b097816 */ /* 0x001fca00000000ff */
[----:B------:R-:W-:-:S07]  /*62e0*/  IMAD R164, R9, R154, RZ ;  /* 0x0000009a09a47224 */ /* 0x000fce00078e02ff */
.L_x_257:
[----:B------:R-:W-:Y:S05]  /*62f0*/  BSYNC B1 ;  /* 0x0000000000017941 */ /* 0x000fea0003800000 */
.L_x_256:
        /* <DEDUP_REMOVED lines=11> */
.L_x_259:
[----:B------:R-:W-:Y:S05]  /*63b0*/  BSYNC B1 ;  /* 0x0000000000017941 */ /* 0x000fea0003800000 */
.L_x_258:
[----:B0-----:R-:W-:Y:S01]  /*63c0*/  @!P4 IMAD R9, R74, R153, R164 ;  /* 0x000000994a09c224 */ /* 0x001fe200078e02a4 */
[----:B------:R-:W-:Y:S04]  /*63d0*/  BSSY B1, `(.L_x_260) ;  /* 0x0000006000017945 */ /* 0x000fe80003800000 */
[----:B------:R0:W-:Y:S01]  /*63e0*/  @!P4 STG.E.U8 desc[UR36][R10.64+0x60], R9 ;  /* 0x000060090a00c986 */ /* 0x0001e2000c101124 */
[----:B------:R-:W-:Y:S05]  /*63f0*/  @P3 BRA `(.L_x_261) ;  /* 0x00000000000c3947 */ /* 0x000fea0003800000 */
[----:B--2---:R-:W0:Y:S02]  /*6400*/  LDG.E.U8 R155, desc[UR36][R12.64+0x61] ;  /* 0x000061240c9b7981 */ /* 0x004e24000c1e1100 */
[----:B0-----:R-:W-:-:S05]  /*6410*/  PRMT R9, R155, 0x8880, RZ ;  /* 0x000088809b097816 */ /* 0x001fca00000000ff */
[----:B------:R-:W-:-:S07]  /*6420*/  IMAD R164, R9, R154, RZ ;  /* 0x0000009a09a47224 */ /* 0x000fce00078e02ff */
.L_x_261:
[----:B------:R-:W-:Y:S05]  /*6430*/  BSYNC B1 ;  /* 0x0000000000017941 */ /* 0x000fea0003800000 */
.L_x_260:
[----:B------:R-:W-:Y:S01]  /*6440*/  @!P3 IMAD R75, R75, R153, R164 ;  /* 0x000000994b4bb224 */ /* 0x000fe200078e02a4 */
[----:B------:R-:W-:Y:S04]  /*6450*/  BSSY B1, `(.L_x_262) ;  /* 0x0000006000017945 */ /* 0x000fe80003800000 */
[----:B------:R0:W-:Y:S01]  /*6460*/  @!P3 STG.E.U8 desc[UR36][R10.64+0x61], R75 ;  /* 0x0000614b0a00b986 */ /* 0x0001e2000c101124 */
[----:B------:R-:W-:Y:S05]  /*6470*/  @P5 BRA `(.L_x_263) ;  /* 0x00000000000c5947 */ /* 0x000fea0003800000 */
[----:B--2---:R-:W0:Y:S02]  /*6480*/  LDG.E.U8 R155, desc[UR36][R4.64+0x68] ;  /* 0x00006824049b7981 */ /* 0x004e24000c1e1100 */
[----:B0-----:R-:W-:-:S05]  /*6490*/  PRMT R9, R155, 0x8880, RZ ;  /* 0x000088809b097816 */ /* 0x001fca00000000ff */
[----:B------:R-:W-:-:S07]  /*64a0*/  IMAD R164, R9, R154, RZ ;  /* 0x0000009a09a47224 */ /* 0x000fce00078e02ff */
.L_x_263:
[----:B------:R-:W-:Y:S05]  /*64b0*/  BSYNC B1 ;  /* 0x0000000000017941 */ /* 0x000fea0003800000 */
.L_x_262:
[----:B0-----:R-:W-:Y:S01]  /*64c0*/  @!P5 IMAD R9, R76, R153, R164 ;  /* 0x000000994c09d224 */ /* 0x001fe200078e02a4 */
[----:B------:R-:W-:Y:S04]  /*64d0*/  BSSY B1, `(.L_x_264) ;  /* 0x0000006000017945 */ /* 0x000fe80003800000 */
[----:B------:R0:W-:Y:S01]  /*64e0*/  @!P5 STG.E.U8 desc[UR36][R6.64+0x68], R9 ;  /* 0x000068090600d986 */ /* 0x0001e2000c101124 */
[----:B------:R-:W-:Y:S05]  /*64f0*/  @P1 BRA `(.L_x_265) ;  /* 0x00000000000c1947 */ /* 0x000fea0003800000 */
[----:B--2---:R-:W0:Y:S02]  /*6500*/  LDG.E.U8 R155, desc[UR36][R4.64+0x69] ;  /* 0x00006924049b7981 */ /* 0x004e24000c1e1100 */
[----:B0-----:R-:W-:-:S05]  /*6510*/  PRMT R9, R155, 0x8880, RZ ;  /* 0x000088809b097816 */ /* 0x001fca00000000ff */
[----:B------:R-:W-:-:S07]  /*6520*/  IMAD R164, R9, R154, RZ ;  /* 0x0000009a09a47224 */ /* 0x000fce00078e02ff */
.L_x_265:
[----:B------:R-:W-:Y:S05]  /*6530*/  BSYNC B1 ;  /* 0x0000000000017941 */ /* 0x000fea0003800000 */
.L_x_264:
        /* <DEDUP_REMOVED lines=11> */
.L_x_267:
[----:B------:R-:W-:Y:S05]  /*65f0*/  BSYNC B1 ;  /* 0x0000000000017941 */ /* 0x000fea0003800000 */
.L_x_266:
[----:B0-----:R-:W-:Y:S01]  /*6600*/  @!P4 IMAD R9, R78, R153, R164 ;  /* 0x000000994e09c224 */ /* 0x001fe200078e02a4 */
[----:B------:R-:W-:Y:S04]  /*6610*/  BSSY B1, `(.L_x_268) ;  /* 0x0000006000017945 */ /* 0x000fe80003800000 */
[----:B------:R0:W-:Y:S01]  /*6620*/  @!P4 STG.E.U8 desc[UR36][R10.64+0x68], R9 ;  /* 0x000068090a00c986 */ /* 0x0001e2000c101124 */
[----:B------:R-:W-:Y:S05]  /*6630*/  @P3 BRA `(.L_x_269) ;  /* 0x00000000000c3947 */ /* 0x000fea0003800000 */
[----:B--2---:R-:W0:Y:S02]  /*6640*/  LDG.E.U8 R155, desc[UR36][R12.64+0x69] ;  /* 0x000069240c9b7981 */ /* 0x004e24000c1e1100 */
[----:B0-----:R-:W-:-:S05]  /*6650*/  PRMT R9, R155, 0x8880, RZ ;  /* 0x000088809b097816 */ /* 0x001fca00000000ff */
[----:B------:R-:W-:-:S07]  /*6660*/  IMAD R164, R9, R154, RZ ;  /* 0x0000009a09a47224 */ /* 0x000fce00078e02ff */
.L_x_269:
[----:B------:R-:W-:Y:S05]  /*6670*/  BSYNC B1 ;  /* 0x0000000000017941 */ /* 0x000fea0003800000 */
.L_x_268:
[----:B------:R-:W-:Y:S01]  /*6680*/  @!P3 IMAD R79, R79, R153, R164 ;  /* 0x000000994f4fb224 */ /* 0x000fe200078e02a4 */
[----:B------:R-:W-:Y:S04]  /*6690*/  BSSY B1, `(.L_x_270) ;  /* 0x0000006000017945 */ /* 0x000fe80003800000 */
[----:B------:R0:W-:Y:S01]  /*66a0*/  @!P3 STG.E.U8 desc[UR36][R10.64+0x69], R79 ;  /* 0x0000694f0a00b986 */ /* 0x0001e2000c101124 */
[----:B------:R-:W-:Y:S05]  /*66b0*/  @P5 BRA `(.L_x_271) ;  /* 0x00000000000c5947 */ /* 0x000fea0003800000 */
[----:B--2---:R-:W0:Y:S02]  /*66c0*/  LDG.E.U8 R155, desc[UR36][R4.64+0x70] ;  /* 0x00007024049b7981 */ /* 0x004e24000c1e1100 */
[----:B0-----:R-:W-:-:S05]  /*66d0*/  PRMT R9, R155, 0x8880, RZ ;  /* 0x000088809b097816 */ /* 0x001fca00000000ff */
[----:B------:R-:W-:-:S07]  /*66e0*/  IMAD R164, R9, R154, RZ ;  /* 0x0000009a09a47224 */ /* 0x000fce00078e02ff */
.L_x_271:
[----:B------:R-:W-:Y:S05]  /*66f0*/  BSYNC B1 ;  /* 0x0000000000017941 */ /* 0x000fea0003800000 */
.L_x_270:
[----:B0-----:R-:W-:Y:S01]  /*6700*/  @!P5 IMAD R9, R80, R153, R164 ;  /* 0x000000995009d224 */ /* 0x001fe200078e02a4 */
[----:B------:R-:W-:Y:S04]  /*6710*/  BSSY B1, `(.L_x_272) ;  /* 0x0000006000017945 */ /* 0x000fe80003800000 */
[----:B------:R0:W-:Y:S01]  /*6720*/  @!P5 STG.E.U8 desc[UR36][R6.64+0x70], R9 ;  /* 0x000070090600d986 */ /* 0x0001e2000c101124 */
[----:B------:R-:W-:Y:S05]  /*6730*/  @P1 BRA `(.L_x_273) ;  /* 0x00000000000c1947 */ /* 0x000fea0003800000 */
[----:B--2---:R-:W0:Y:S02]  /*6740*/  LDG.E.U8 R155, desc[UR36][R4.64+0x71] ;  /* 0x00007124049b7981 */ /* 0x004e24000c1e1100 */
[----:B0-----:R-:W-:-:S05]  /*6750*/  PRMT R9, R155, 0x8880, RZ ;  /* 0x000088809b097816 */ /* 0x001fca00000000ff */
[----:B------:R-:W-:-:S07]  /*6760*/  IMAD R164, R9, R154, RZ ;  /* 0x0000009a09a47224 */ /* 0x000fce00078e02ff */
.L_x_273:
[----:B------:R-:W-:Y:S05]  /*6770*/  BSYNC B1 ;  /* 0x0000000000017941 */ /* 0x000fea0003800000 */
.L_x_272:
[----:B------:R-:W-:Y:S01]  /*6780*/  ISETP.LT.OR P4, PT, R3, 0x71, !P0 ;  /* 0x000000710300780c */ /* 0x000fe20004781670 */
[----:B------:R-:W-:Y:S01]  /*6790*/  @!P1 IMAD R81, R81, R153, R164 ;  /* 0x0000009951519224 */ /* 0x000fe200078e02a4 */
[----:B------:R-:W-:Y:S01]  /*67a0*/  BSSY B1, `(.L_x_274) ;  /* 0x000000a000017945 */ /* 0x000fe20003800000 */
[C---:B------:R-:W-:Y:S02]  /*67b0*/  ISETP.LT.OR P3, PT, R3.reuse, 0x72, !P0 ;  /* 0x000000720300780c */ /* 0x040fe40004761670 */
        /* <DEDUP_REMOVED lines=8> */
.L_x_275:
[----:B------:R-:W-:Y:S05]  /*6840*/  BSYNC B1 ;  /* 0x0000000000017941 */ /* 0x000fea0003800000 */
.L_x_274:
[----:B0-----:R-:W-:Y:S01]  /*6850*/  @!P4 IMAD R9, R82, R153, R164 ;  /* 0x000000995209c224 */ /* 0x001fe200078e02a4 */
[----:B------:R-:W-:Y:S04]  /*6860*/  BSSY B1, `(.L_x_276) ;  /* 0x0000006000017945 */ /* 0x000fe80003800000 */
[----:B------:R0:W-:Y:S01]  /*6870*/  @!P4 STG.E.U8 desc[UR36][R10.64+0x70], R9 ;  /* 0x000070090a00c986 */ /* 0x0001e2000c101124 */
[----:B------:R-:W-:Y:S05]  /*6880*/  @P3 BRA `(.L_x_277) ;  /* 0x00000000000c3947 */ /* 0x000fea0003800000 */
[----:B--2---:R-:W0:Y:S02]  /*6890*/  LDG.E.U8 R155, desc[UR36][R12.64+0x71] ;  /* 0x000071240c9b7981 */ /* 0x004e24000c1e1100 */
[----:B0-----:R-:W-:-:S05]  /*68a0*/  PRMT R9, R155, 0x8880, RZ ;  /* 0x000088809b097816 */ /* 0x001fca00000000ff */
[----:B------:R-:W-:-:S07]  /*68b0*/  IMAD R164, R9, R154, RZ ;  /* 0x0000009a09a47224 */ /* 0x000fce00078e02ff */
.L_x_277:
[----:B------:R-:W-:Y:S05]  /*68c0*/  BSYNC B1 ;  /* 0x0000000000017941 */ /* 0x000fea0003800000 */
.L_x_276:
[----:B------:R-:W-:Y:S01]  /*68d0*/  @!P3 IMAD R83, R83, R153, R164 ;  /* 0x000000995353b224 */ /* 0x000fe200078e02a4 */
[----:B------:R-:W-:Y:S04]  /*68e0*/  BSSY B1, `(.L_x_278) ;  /* 0x0000006000017945 */ /* 0x000fe80003800000 */
[----:B------:R0:W-:Y:S01]  /*68f0*/  @!P3 STG.E.U8 desc[UR36][R10.64+0x71], R83 ;  /* 0x000071530a00b986 */ /* 0x0001e2000c101124 */
[----:B------:R-:W-:Y:S05]  /*6900*/  @P1 BRA `(.L_x_279) ;  /* 0x00000000000c1947 */ /* 0x000fea0003800000 */
[----:B--2---:R-:W0:Y:S02]  /*6910*/  LDG.E.U8 R155, desc[UR36][R4.64+0x78] ;  /* 0x00007824049b7981 */ /* 0x004e24000c1e1100 */
[----:B0-----:R-:W-:-:S05]  /*6920*/  PRMT R9, R155, 0x8880, RZ ;  /* 0x000088809b097816 */ /* 0x001fca00000000ff */
[----:B------:R-:W-:-:S07]  /*6930*/  IMAD R164, R9, R154, RZ ;  /* 0x0000009a09a47224 */ /* 0x000fce00078e02ff */
.L_x_279:
[----:B------:R-:W-:Y:S05]  /*6940*/  BSYNC B1 ;  /* 0x0000000000017941 */ /* 0x000fea0003800000 */
.L_x_278:
[----:B0-----:R-:W-:Y:S01]  /*6950*/  @!P1 IMAD R9, R84, R153, R164 ;  /* 0x0000009954099224 */ /* 0x001fe200078e02a4 */
[----:B------:R-:W-:Y:S04]  /*6960*/  BSSY B1, `(.L_x_280) ;  /* 0x0000006000017945 */ /* 0x000fe80003800000 */
[----:B------:R0:W-:Y:S01]  /*6970*/  @!P1 STG.E.U8 desc[UR36][R6.64+0x78], R9 ;  /* 0x0000780906009986 */ /* 0x0001e2000c101124 */
[----:B------:R-:W-:Y:S05]  /*6980*/  @P2 BRA `(.L_x_281) ;  /* 0x00000000000c2947 */ /* 0x000fea0003800000 */
[----:B--2---:R-:W0:Y:S02]  /*6990*/  LDG.E.U8 R155, desc[UR36][R4.64+0x79] ;  /* 0x00007924049b7981 */ /* 0x004e24000c1e1100 */
[----:B0-----:R-:W-:-:S05]  /*69a0*/  PRMT R9, R155, 0x8880, RZ ;  /* 0x000088809b097816 */ /* 0x001fca00000000ff */
[----:B------:R-:W-:-:S07]  /*69b0*/  IMAD R164, R9, R154, RZ ;  /* 0x0000009a09a47224 */ /* 0x000fce00078e02ff */
.L_x_281:
[----:B------:R-:W-:Y:S05]  /*69c0*/  BSYNC B1 ;  /* 0x0000000000017941 */ /* 0x000fea0003800000 */
.L_x_280:
[----:B------:R-:W-:Y:S01]  /*69d0*/  @!P2 IMAD R85, R85, R153, R164 ;  /* 0x000000995555a224 */ /* 0x000fe200078e02a4 */
[----:B------:R-:W-:Y:S04]  /*69e0*/  BSSY B1, `(.L_x_282) ;  /* 0x0000006000017945 */ /* 0x000fe80003800000 */
[----:B------:R0:W-:Y:S01]  /*69f0*/  @!P2 STG.E.U8 desc[UR36][R6.64+0x79], R85 ;  /* 0x000079550600a986 */ /* 0x0001e2000c101124 */
[----:B------:R-:W-:Y:S05]  /*6a00*/  @P5 BRA `(.L_x_283) ;  /* 0x00000000000c5947 */ /* 0x000fea0003800000 */
[----:B--2---:R-:W2:Y:S02]  /*6a10*/  LDG.E.U8 R155, desc[UR36][R12.64+0x78] ;  /* 0x000078240c9b7981 */ /* 0x004ea4000c1e1100 */
[----:B--2---:R-:W-:-:S05]  /*6a20*/  PRMT R5, R155, 0x8880, RZ ;  /* 0x000088809b057816 */ /* 0x004fca00000000ff */
[----:B------:R-:W-:-:S07]  /*6a30*/  IMAD R164, R5, R154, RZ ;  /* 0x0000009a05a47224 */ /* 0x000fce00078e02ff */
.L_x_283:
[----:B------:R-:W-:Y:S05]  /*6a40*/  BSYNC B1 ;  /* 0x0000000000017941 */ /* 0x000fea0003800000 */
.L_x_282:
[----:B------:R-:W-:Y:S01]  /*6a50*/  @!P5 IMAD R5, R86, R153, R164 ;  /* 0x000000995605d224 */ /* 0x000fe200078e02a4 */
[----:B------:R-:W-:Y:S01]  /*6a60*/  ISETP.LT.OR P0, PT, R3, 0x7a, !P0 ;  /* 0x0000007a0300780c */ /* 0x000fe20004701670 */
[----:B------:R-:W-:Y:S03]  /*6a70*/  BSSY B1, `(.L_x_284) ;  /* 0x0000006000017945 */ /* 0x000fe60003800000 */
[----:B------:R0:W-:Y:S09]  /*6a80*/  @!P5 STG.E.U8 desc[UR36][R10.64+0x78], R5 ;  /* 0x000078050a00d986 */ /* 0x0001f2000c101124 */
[----:B------:R-:W-:Y:S05]  /*6a90*/  @P0 BRA `(.L_x_285) ;  /* 0x00000000000c0947 */ /* 0x000fea0003800000 */
[----:B--2---:R-:W2:Y:S02]  /*6aa0*/  LDG.E.U8 R155, desc[UR36][R12.64+0x79] ;  /* 0x000079240c9b7981 */ /* 0x004ea4000c1e1100 */
[----:B--2---:R-:W-:-:S05]  /*6ab0*/  PRMT R3, R155, 0x8880, RZ ;  /* 0x000088809b037816 */ /* 0x004fca00000000ff */
[----:B------:R-:W-:-:S07]  /*6ac0*/  IMAD R164, R3, R154, RZ ;  /* 0x0000009a03a47224 */ /* 0x000fce00078e02ff */
.L_x_285:
[----:B------:R-:W-:Y:S05]  /*6ad0*/  BSYNC B1 ;  /* 0x0000000000017941 */ /* 0x000fea0003800000 */
.L_x_284:
[----:B------:R-:W-:Y:S01]  /*6ae0*/  IMAD R87, R87, R153, R164 ;  /* 0x0000009957577224 */ /* 0x000fe200078e02a4 */
[----:B------:R-:W-:Y:S06]  /*6af0*/  @P0 BRA `(.L_x_286) ;  /* 0x0000001800180947 */ /* 0x000fec0003800000 */
[----:B------:R0:W-:Y:S01]  /*6b00*/  STG.E.U8 desc[UR36][R10.64+0x79], R87 ;  /* 0x000079570a007986 */ /* 0x0001e2000c101124 */
[----:B------:R-:W-:Y:S05]  /*6b10*/  BRA `(.L_x_286) ;  /* 0x0000001800107947 */ /* 0x000fea0003800000 */
.L_x_29:
[C---:B------:R-:W-:Y:S02]  /*6b20*/  ISETP.GE.AND P2, PT, R0.reuse, 0x1, PT ;  /* 0x000000010000780c */ /* 0x040fe40003f46270 */
[----:B------:R-:W-:Y:S02]  /*6b30*/  ISETP.GE.AND P0, PT, R0, 0x9, PT ;  /* 0x000000090000780c */ /* 0x000fe40003f06270 */
[C---:B------:R-:W-:Y:S02]  /*6b40*/  ISETP.LT.OR P3, PT, R3.reuse, 0x1, !P2 ;  /* 0x000000010300780c */ /* 0x040fe40005761670 */
[C---:B------:R-:W-:Y:S02]  /*6b50*/  ISETP.LT.OR P5, PT, R3.reuse, 0x2, !P2 ;  /* 0x000000020300780c */ /* 0x040fe400057a1670 */
[C---:B------:R-:W-:Y:S02]  /*6b60*/  ISETP.LT.OR P1, PT, R3.reuse, 0x1, !P0 ;  /* 0x000000010300780c */ /* 0x040fe40004721670 */
[----:B------:R-:W-:-:S07]  /*6b70*/  ISETP.LT.OR P4, PT, R3, 0x2, !P0 ;  /* 0x000000020300780c */ /* 0x000fce0004781670 */
[-C--:B------:R-:W-:Y:S02]  /*6b80*/  @!P3 IMAD R5, R88, R153.reuse, RZ ;  /* 0x000000995805b224 */ /* 0x080fe400078e02ff */
[-C--:B------:R-:W-:Y:S02]  /*6b90*/  @!P5 IMAD R89, R89, R153.reuse, RZ ;  /* 0x000000995959d224 */ /* 0x080fe400078e02ff */
[-C--:B------:R-:W-:Y:S01]  /*6ba0*/  @!P1 IMAD R13, R90, R153.reuse, RZ ;  /* 0x000000995a0d9224 */ /* 0x080fe200078e02ff */
[----:B------:R0:W-:Y:S01]  /*6bb0*/  @!P3 STG.E.U8 desc[UR36][R158.64], R5 ;  /* 0x000000059e00b986 */ /* 0x0001e2000c101124 */
[----:B------:R-:W-:Y:S01]  /*6bc0*/  ISETP.LT.OR P3, PT, R3, 0x9, !P2 ;  /* 0x000000090300780c */ /* 0x000fe20005761670 */
[----:B------:R-:W-:Y:S02]  /*6bd0*/  @!P4 IMAD R91, R91, R153, RZ ;  /* 0x000000995b5bc224 */ /* 0x000fe400078e02ff */
[----:B------:R-:W-:Y:S01]  /*6be0*/  @!P5 STG.E.U8 desc[UR36][R158.64+0x1], R89 ;  /* 0x000001599e00d986 */ /* 0x000fe2000c101124 */
[----:B------:R-:W-:-:S03]  /*6bf0*/  ISETP.LT.OR P5, PT, R3, 0xa, !P2 ;  /* 0x0000000a0300780c */ /* 0x000fc600057a1670 */
[----:B------:R1:W-:Y:S01]  /*6c00*/  @!P1 STG.E.U8 desc[UR36][R8.64], R13 ;  /* 0x0000000d08009986 */ /* 0x0003e2000c101124 */
[----:B------:R-:W-:-:S03]  /*6c10*/  ISETP.LT.OR P1, PT, R3, 0x9, !P0 ;  /* 0x000000090300780c */ /* 0x000fc60004721670 */
[----:B------:R-:W-:Y:S01]  /*6c20*/  @!P4 STG.E.U8 desc[UR36][R8.64+0x1], R91 ;  /* 0x0000015b0800c986 */ /* 0x000fe2000c101124 */
[----:B------:R-:W-:Y:S01]  /*6c30*/  ISETP.LT.OR P4, PT, R3, 0xa, !P0 ;  /* 0x0000000a0300780c */ /* 0x000fe20004781670 */
[----:B------:R-:W-:-:S04]  /*6c40*/  @!P3 IMAD R15, R92, R153, RZ ;  /* 0x000000995c0fb224 */ /* 0x000fc800078e02ff */
[-C--:B------:R-:W-:Y:S01]  /*6c50*/  @!P5 IMAD R93, R93, R153.reuse, RZ ;  /* 0x000000995d5dd224 */ /* 0x080fe200078e02ff */
[----:B------:R3:W-:Y:S01]  /*6c60*/  @!P3 STG.E.U8 desc[UR36][R158.64+0x8], R15 ;  /* 0x0000080f9e00b986 */ /* 0x0007e2000c101124 */
[C---:B------:R-:W-:Y:S02]  /*6c70*/  ISETP.LT.OR P3, PT, R3.reuse, 0x11, !P2 ;  /* 0x000000110300780c */ /* 0x040fe40005761670 */
[-C--:B0-----:R-:W-:Y:S01]  /*6c80*/  @!P1 IMAD R5, R94, R153.reuse, RZ ;  /* 0x000000995e059224 */ /* 0x081fe200078e02ff */
[----:B------:R-:W-:Y:S01]  /*6c90*/  @!P5 STG.E.U8 desc[UR36][R158.64+0x9], R93 ;  /* 0x0000095d9e00d986 */ /* 0x000fe2000c101124 */
[----:B------:R-:W-:Y:S02]  /*6ca0*/  ISETP.LT.OR P5, PT, R3, 0x12, !P2 ;  /* 0x000000120300780c */ /* 0x000fe400057a1670 */
[----:B------:R-:W-:Y:S01]  /*6cb0*/  @!P4 IMAD R95, R95, R153, RZ ;  /* 0x000000995f5fc224 */ /* 0x000fe200078e02ff */
[----:B------:R0:W-:Y:S01]  /*6cc0*/  @!P1 STG.E.U8 desc[UR36][R8.64+0x8], R5 ;  /* 0x0000080508009986 */ /* 0x0001e2000c101124 */
[----:B------:R-:W-:-:S03]  /*6cd0*/  ISETP.LT.OR P1, PT, R3, 0x11, !P0 ;  /* 0x000000110300780c */ /* 0x000fc60004721670 */
[----:B------:R-:W-:Y:S01]  /*6ce0*/  @!P4 STG.E.U8 desc[UR36][R8.64+0x9], R95 ;  /* 0x0000095f0800c986 */ /* 0x000fe2000c101124 */
[----:B------:R-:W-:Y:S01]  /*6cf0*/  ISETP.LT.OR P4, PT, R3, 0x12, !P0 ;  /* 0x000000120300780c */ /* 0x000fe20004781670 */
[----:B-1----:R-:W-:-:S04]  /*6d00*/  @!P3 IMAD R13, R96, R153, RZ ;  /* 0x00000099600db224 */ /* 0x002fc800078e02ff */
[-C--:B------:R-:W-:Y:S01]  /*6d10*/  @!P5 IMAD R97, R97, R153.reuse, RZ ;  /* 0x000000996161d224 */ /* 0x080fe200078e02ff */
[----:B------:R1:W-:Y:S01]  /*6d20*/  @!P3 STG.E.U8 desc[UR36][R158.64+0x10], R13 ;  /* 0x0000100d9e00b986 */ /* 0x0003e2000c101124 */
[C---:B------:R-:W-:Y:S02]  /*6d30*/  ISETP.LT.OR P3, PT, R3.reuse, 0x19, !P2 ;  /* 0x000000190300780c */ /* 0x040fe40005761670 */
[-C--:B---3--:R-:W-:Y:S01]  /*6d40*/  @!P1 IMAD R15, R98, R153.reuse, RZ ;  /* 0x00000099620f9224 */ /* 0x088fe200078e02ff */
[----:B------:R-:W-:Y:S01]  /*6d50*/  @!P5 STG.E.U8 desc[UR36][R158.64+0x11], R97 ;  /* 0x000011619e00d986 */ /* 0x000fe2000c101124 */
[----:B------:R-:W-:Y:S02]  /*6d60*/  ISETP.LT.OR P5, PT, R3, 0x1a, !P2 ;  /* 0x0000001a0300780c */ /* 0x000fe400057a1670 */
[----:B------:R-:W-:Y:S01]  /*6d70*/  @!P4 IMAD R99, R99, R153, RZ ;  /* 0x000000996363c224 */ /* 0x000fe200078e02ff */
[----:B------:R3:W-:Y:S01]  /*6d80*/  @!P1 STG.E.U8 desc[UR36][R8.64+0x10], R15 ;  /* 0x0000100f08009986 */ /* 0x0007e2000c101124 */
[----:B------:R-:W-:-:S03]  /*6d90*/  ISETP.LT.OR P1, PT, R3, 0x19, !P0 ;  /* 0x000000190300780c */ /* 0x000fc60004721670 */
[----:B------:R-:W-:Y:S01]  /*6da0*/  @!P4 STG.E.U8 desc[UR36][R8.64+0x11], R99 ;  /* 0x000011630800c986 */ /* 0x000fe2000c101124 */
[----:B------:R-:W-:Y:S01]  /*6db0*/  ISETP.LT.OR P4, PT, R3, 0x1a, !P0 ;  /* 0x0000001a0300780c */ /* 0x000fe20004781670 */
[----:B0-----:R-:W-:-:S04]  /*6dc0*/  @!P3 IMAD R5, R100, R153, RZ ;  /* 0x000000996405b224 */ /* 0x001fc800078e02ff */
[-C--:B------:R-:W-:Y:S01]  /*6dd0*/  @!P5 IMAD R101, R101, R153.reuse, RZ ;  /* 0x000000996565d224 */ /* 0x080fe200078e02ff */
[----:B------:R0:W-:Y:S01]  /*6de0*/  @!P3 STG.E.U8 desc[UR36][R158.64+0x18], R5 ;  /* 0x000018059e00b986 */ /* 0x0001e2000c101124 */
[C---:B------:R-:W-:Y:S02]  /*6df0*/  ISETP.LT.OR P3, PT, R3.reuse, 0x21, !P2 ;  /* 0x000000210300780c */ /* 0x040fe40005761670 */
[-C--:B-1----:R-:W-:Y:S01]  /*6e00*/  @!P1 IMAD R13, R102, R153.reuse, RZ ;  /* 0x00000099660d9224 */ /* 0x082fe200078e02ff */
[----:B------:R-:W-:Y:S01]  /*6e10*/  @!P5 STG.E.U8 desc[UR36][R158.64+0x19], R101 ;  /* 0x000019659e00d986 */ /* 0x000fe2000c101124 */
[----:B------:R-:W-:Y:S02]  /*6e20*/  ISETP.LT.OR P5, PT, R3, 0x22, !P2 ;  /* 0x000000220300780c */ /* 0x000fe400057a1670 */
[----:B------:R-:W-:Y:S01]  /*6e30*/  @!P4 IMAD R103, R103, R153, RZ ;  /* 0x000000996767c224 */ /* 0x000fe200078e02ff */
[----:B------:R1:W-:Y:S01]  /*6e40*/  @!P1 STG.E.U8 desc[UR36][R8.64+0x18], R13 ;  /* 0x0000180d08009986 */ /* 0x0003e2000c101124 */
[----:B------:R-:W-:-:S03]  /*6e50*/  ISETP.LT.OR P1, PT, R3, 0x21, !P0 ;  /* 0x000000210300780c */ /* 0x000fc60004721670 */
[----:B------:R-:W-:Y:S01]  /*6e60*/  @!P4 STG.E.U8 desc[UR36][R8.64+0x19], R103 ;  /* 0x000019670800c986 */ /* 0x000fe2000c101124 */
[----:B------:R-:W-:Y:S01]  /*6e70*/  ISETP.LT.OR P4, PT, R3, 0x22, !P0 ;  /* 0x000000220300780c */ /* 0x000fe20004781670 */
[----:B---3--:R-:W-:-:S04]  /*6e80*/  @!P3 IMAD R15, R104, R153, RZ ;  /* 0x00000099680fb224 */ /* 0x008fc800078e02ff */
        /* <DEDUP_REMOVED lines=128> */
[----:B------:R-:W-:-:S02]  /*7690*/  ISETP.GE.AND P1, PT, R0, 0x81, PT ;  /* 0x000000810000780c */ /* 0x000fc40003f26270 */
[C---:B------:R-:W-:Y:S01]  /*76a0*/  ISETP.LT.OR P5, PT, R3.reuse, 0x79, !P0 ;  /* 0x000000790300780c */ /* 0x040fe200047a1670 */
[----:B------:R-:W-:Y:S01]  /*76b0*/  @!P4 STG.E.U8 desc[UR36][R8.64+0x71], R147 ;  /* 0x000071930800c986 */ /* 0x000fe2000c101124 */
[C---:B------:R-:W-:Y:S01]  /*76c0*/  ISETP.LT.OR P0, PT, R3.reuse, 0x7a, !P0 ;  /* 0x0000007a0300780c */ /* 0x040fe20004701670 */
[----:B0-----:R-:W-:Y:S01]  /*76d0*/  @!P3 IMAD R5, R148, R153, RZ ;  /* 0x000000999405b224 */ /* 0x001fe200078e02ff */
[----:B------:R-:W-:-:S03]  /*76e0*/  ISETP.LT.OR P4, PT, R3, 0x1, !P1 ;  /* 0x000000010300780c */ /* 0x000fc60004f81670 */
[----:B------:R-:W-:Y:S01]  /*76f0*/  @!P2 IMAD R149, R149, R153, RZ ;  /* 0x000000999595a224 */ /* 0x000fe200078e02ff */
[----:B------:R0:W-:Y:S01]  /*7700*/  @!P3 STG.E.U8 desc[UR36][R158.64+0x78], R5 ;  /* 0x000078059e00b986 */ /* 0x0001e2000c101124 */
[----:B------:R-:W-:-:S03]  /*7710*/  ISETP.LT.OR P3, PT, R3, 0x2, !P1 ;  /* 0x000000020300780c */ /* 0x000fc60004f61670 */
[----:B------:R-:W-:Y:S01]  /*7720*/  @!P2 STG.E.U8 desc[UR36][R158.64+0x79], R149 ;  /* 0x000079959e00a986 */ /* 0x000fe2000c101124 */
[-C--:B-1----:R-:W-:Y:S01]  /*7730*/  @!P5 IMAD R13, R150, R153.reuse, RZ ;  /* 0x00000099960dd224 */ /* 0x082fe200078e02ff */
[----:B------:R-:W-:Y:S01]  /*7740*/  ISETP.GE.AND P2, PT, R0, 0x89, PT ;  /* 0x000000890000780c */ /* 0x000fe20003f46270 */
[-C--:B------:R-:W-:Y:S02]  /*7750*/  @!P0 IMAD R151, R151, R153.reuse, RZ ;  /* 0x0000009997978224 */ /* 0x080fe400078e02ff */
[----:B---3--:R-:W-:Y:S01]  /*7760*/  @!P4 IMAD R15, R24, R153, RZ ;  /* 0x00000099180fc224 */ /* 0x008fe200078e02ff */
[----:B------:R1:W-:Y:S01]  /*7770*/  @!P5 STG.E.U8 desc[UR36][R8.64+0x78], R13 ;  /* 0x0000780d0800d986 */ /* 0x0003e2000c101124 */
[----:B------:R-:W-:-:S03]  /*7780*/  ISETP.LT.OR P5, PT, R3, 0x1, !P2 ;  /* 0x000000010300780c */ /* 0x000fc600057a1670 */
[----:B------:R-:W-:Y:S01]  /*7790*/  @!P3 IMAD R25, R25, R153, RZ ;  /* 0x000000991919b224 */ /* 0x000fe200078e02ff */
[----:B------:R-:W-:Y:S01]  /*77a0*/  @!P0 STG.E.U8 desc[UR36][R8.64+0x79], R151 ;  /* 0x0000799708008986 */ /* 0x000fe2000c101124 */
[----:B------:R-:W-:-:S03]  /*77b0*/  ISETP.LT.OR P0, PT, R3, 0x2, !P2 ;  /* 0x000000020300780c */ /* 0x000fc60005701670 */
[----:B------:R-:W-:Y:S01]  /*77c0*/  @!P4 STG.E.U8 desc[UR36][R6.64], R15 ;  /* 0x0000000f0600c986 */ /* 0x000fe2000c101124 */
        /* <DEDUP_REMOVED lines=19> */
[-C--:B------:R-:W-:Y:S01]  /*7900*/  @!P4 IMAD R9, R32, R153.reuse, RZ ;  /* 0x000000992009c224 */ /* 0x080fe200078e02ff */
        /* <DEDUP_REMOVED lines=127> */
[----:B-1----:R-:W-:-:S04]  /*8100*/  @!P5 IMAD R13, R74, R153, RZ ;  /* 0x000000994a0dd224 */ /* 0x002fc800078e02ff */
        /* <DEDUP_REMOVED lines=12> */
[----:B------:R-:W-:-:S04]  /*81d0*/  @!P0 IMAD R9, R78, R153, RZ ;  /* 0x000000994e098224 */ /* 0x000fc800078e02ff */
[-C--:B------:R-:W-:Y:S01]  /*81e0*/  @!P4 IMAD R79, R79, R153.reuse, RZ ;  /* 0x000000994f4fc224 */ /* 0x080fe200078e02ff */
[----:B------:R1:W-:Y:S01]  /*81f0*/  @!P0 STG.E.U8 desc[UR36][R10.64+0x68], R9 ;  /* 0x000068090a008986 */ /* 0x0003e2000c101124 */
[----:B------:R-:W-:Y:S02]  /*8200*/  ISETP.LT.OR P0, PT, R3, 0x71, !P2 ;  /* 0x000000710300780c */ /* 0x000fe40005701670 */
[----:B------:R-:W-:Y:S01]  /*8210*/  @!P3 IMAD R81, R81, R153, RZ ;  /* 0x000000995151b224 */ /* 0x000fe200078e02ff */
[----:B------:R3:W-:Y:S01]  /*8220*/  @!P4 STG.E.U8 desc[UR36][R10.64+0x69], R79 ;  /* 0x0000694f0a00c986 */ /* 0x0007e2000c101124 */
[----:B------:R-:W-:-:S03]  /*8230*/  ISETP.LT.OR P4, PT, R3, 0x72, !P2 ;  /* 0x000000720300780c */ /* 0x000fc60005781670 */
[----:B------:R3:W-:Y:S01]  /*8240*/  @!P3 STG.E.U8 desc[UR36][R6.64+0x71], R81 ;  /* 0x000071510600b986 */ /* 0x0007e2000c101124 */
[C---:B------:R-:W-:Y:S02]  /*8250*/  ISETP.LT.OR P3, PT, R3.reuse, 0x79, !P1 ;  /* 0x000000790300780c */ /* 0x040fe40004f61670 */
[C---:B------:R-:W-:Y:S01]  /*8260*/  ISETP.LT.OR P1, PT, R3.reuse, 0x7a, !P1 ;  /* 0x0000007a0300780c */ /* 0x040fe20004f21670 */
[----:B------:R3:W-:Y:S01]  /*8270*/  @!P5 STG.E.U8 desc[UR36][R6.64+0x70], R13 ;  /* 0x0000700d0600d986 */ /* 0x0007e2000c101124 */
[C---:B------:R-:W-:Y:S02]  /*8280*/  ISETP.LT.OR P5, PT, R3.reuse, 0x79, !P2 ;  /* 0x000000790300780c */ /* 0x040fe400057a1670 */
[----:B------:R-:W-:Y:S01]  /*8290*/  ISETP.LT.OR P2, PT, R3, 0x7a, !P2 ;  /* 0x0000007a0300780c */ /* 0x000fe20005741670 */
[-C--:B------:R-:W-:Y:S02]  /*82a0*/  @!P0 IMAD R3, R82, R153.reuse, RZ ;  /* 0x0000009952038224 */ /* 0x080fe400078e02ff */
[----:B------:R-:W-:-:S03]  /*82b0*/  @!P4 IMAD R83, R83, R153, RZ ;  /* 0x000000995353c224 */ /* 0x000fc600078e02ff */
[----:B------:R3:W-:Y:S01]  /*82c0*/  @!P0 STG.E.U8 desc[UR36][R10.64+0x70], R3 ;  /* 0x000070030a008986 */ /* 0x0007e2000c101124 */
[-C--:B0-----:R-:W-:Y:S02]  /*82d0*/  @!P3 IMAD R5, R84, R153.reuse, RZ ;  /* 0x000000995405b224 */ /* 0x081fe400078e02ff */
[-C--:B------:R-:W-:Y:S01]  /*82e0*/  @!P1 IMAD R85, R85, R153.reuse, RZ ;  /* 0x0000009955559224 */ /* 0x080fe200078e02ff */
[----:B------:R3:W-:Y:S01]  /*82f0*/  @!P4 STG.E.U8 desc[UR36][R10.64+0x71], R83 ;  /* 0x000071530a00c986 */ /* 0x0007e2000c101124 */
[-C--:B-1----:R-:W-:Y:S02]  /*8300*/  @!P5 IMAD R9, R86, R153.reuse, RZ ;  /* 0x000000995609d224 */ /* 0x082fe400078e02ff */
[----:B------:R-:W-:Y:S01]  /*8310*/  @!P2 IMAD R87, R87, R153, RZ ;  /* 0x000000995757a224 */ /* 0x000fe200078e02ff */
[----:B------:R3:W-:Y:S04]  /*8320*/  @!P3 STG.E.U8 desc[UR36][R6.64+0x78], R5 ;  /* 0x000078050600b986 */ /* 0x0007e8000c101124 */
[----:B------:R3:W-:Y:S04]  /*8330*/  @!P1 STG.E.U8 desc[UR36][R6.64+0x79], R85 ;  /* 0x0000795506009986 */ /* 0x0007e8000c101124 */
[----:B------:R3:W-:Y:S04]  /*8340*/  @!P5 STG.E.U8 desc[UR36][R10.64+0x78], R9 ;  /* 0x000078090a00d986 */ /* 0x0007e8000c101124 */
[----:B------:R3:W-:Y:S02]  /*8350*/  @!P2 STG.E.U8 desc[UR36][R10.64+0x79], R87 ;  /* 0x000079570a00a986 */ /* 0x0007e4000c101124 */
.L_x_286:
[----:B------:R-:W-:Y:S05]  /*8360*/  BSYNC B0 ;  /* 0x0000000000007941 */ /* 0x000fea0003800000 */
.L_x_28:
[----:B------:R-:W-:Y:S01]  /*8370*/  ULDC UR4, c[0x0][0xc] ;  /* 0x0000030000047ab9 */ /* 0x000fe20000000800 */
[----:B------:R-:W-:Y:S01]  /*8380*/  ULDC UR5, c[0x0][0x10] ;  /* 0x0000040000057ab9 */ /* 0x000fe20000000800 */
[----:B---3--:R-:W3:Y:S01]  /*8390*/  LDC R3, c[0x0][0x14] ;  /* 0x00000500ff037b82 */ /* 0x008ee20000000800 */
[----:B------:R-:W-:Y:S01]  /*83a0*/  UIMAD.WIDE.U32 UR4, UR4, UR5, URZ ;  /* 0x00000005040472a5 */ /* 0x000fe2000f8e003f */
[----:B------:R-:W-:Y:S01]  /*83b0*/  PRMT R0, RZ, 0x7610, R0 ;  /* 0x00007610ff007816 */ /* 0x000fe20000000000 */
[----:B------:R-:W-:Y:S02]  /*83c0*/  IMAD.MOV.U32 R23, RZ, RZ, -0x1 ;  /* 0xffffffffff177424 */ /* 0x000fe400078e00ff */
[----:B------:R-:W-:Y:S02]  /*83d0*/  IMAD.MOV.U32 R22, RZ, RZ, -0x1 ;  /* 0xffffffffff167424 */ /* 0x000fe400078e00ff */
[----:B---3--:R-:W-:-:S04]  /*83e0*/  IMAD.WIDE.U32 R16, R3, UR4, R16 ;  /* 0x0000000403107c25 */ /* 0x008fc8000f8e0010 */
[----:B------:R-:W-:Y:S01]  /*83f0*/  IMAD R3, R3, UR5, RZ ;  /* 0x0000000503037c24 */ /* 0x000fe2000f8e02ff */
[----:B------:R-:W-:Y:S02]  /*8400*/  ULDC.64 UR4, c[0x0][0x650] ;  /* 0x0001940000047ab9 */ /* 0x000fe40000000a00 */
[----:B------:R-:W-:Y:S01]  /*8410*/  ISETP.GE.U32.AND P0, PT, R16, UR4, PT ;  /* 0x0000000410007c0c */ /* 0x000fe2000bf06070 */
[----:B------:R-:W-:-:S05]  /*8420*/  IMAD.IADD R17, R17, 0x1, R3 ;  /* 0x0000000111117824 */ /* 0x000fca00078e0203 */
[----:B------:R-:W-:-:S13]  /*8430*/  ISETP.GE.U32.AND.EX P0, PT, R17, UR5, PT, P0 ;  /* 0x0000000511007c0c */ /* 0x000fda000bf06100 */
[----:B------:R-:W-:Y:S05]  /*8440*/  @P0 BRA `(.L_x_287) ;  /* 0x0000000400640947 */ /* 0x000fea0003800000 */
[----:B------:R-:W3:Y:S01]  /*8450*/  S2R R12, SR_CTAID.X ;  /* 0x00000000000c7919 */ /* 0x000ee20000002500 */
[----:B0-----:R-:W0:Y:S01]  /*8460*/  LDC.64 R10, c[0x0][0x628] ;  /* 0x00018a00ff0a7b82 */ /* 0x001e220000000a00 */
[----:B------:R-:W-:Y:S01]  /*8470*/  ULDC UR4, c[0x0][0x150] ;  /* 0x0000540000047ab9 */ /* 0x000fe20000000800 */
[----:B------:R-:W-:Y:S01]  /*8480*/  IMAD.MOV.U32 R8, RZ, RZ, R16 ;  /* 0x000000ffff087224 */ /* 0x000fe200078e0010 */
[----:B------:R-:W0:Y:S01]  /*8490*/  S2R R23, SR_CTAID.Y ;  /* 0x0000000000177919 */ /* 0x000e220000002600 */
[----:B------:R-:W-:-:S04]  /*84a0*/  IMAD.MOV.U32 R9, RZ, RZ, R17 ;  /* 0x000000ffff097224 */ /* 0x000fc800078e0011 */
[----:B------:R-:W1:Y:S08]  /*84b0*/  LDC R21, c[0x0][0x144] ;  /* 0x00005100ff157b82 */ /* 0x000e700000000800 */
[----:B------:R-:W1:Y:S08]  /*84c0*/  LDC R0, c[0x0][0x630] ;  /* 0x00018c00ff007b82 */ /* 0x000e700000000800 */
[----:B------:R-:W1:Y:S01]  /*84d0*/  LDC.64 R14, c[0x0][0x620] ;  /* 0x00018800ff0e7b82 */ /* 0x000e620000000a00 */
[----:B0-----:R-:W-:-:S04]  /*84e0*/  ISETP.NE.U32.AND P0, PT, R10, RZ, PT ;  /* 0x000000ff0a00720c */ /* 0x001fc80003f05070 */
[----:B------:R-:W-:Y:S02]  /*84f0*/  ISETP.NE.AND.EX P0, PT, R11, RZ, PT, P0 ;  /* 0x000000ff0b00720c */ /* 0x000fe40003f05300 */
[----:B---3--:R-:W-:-:S05]  /*8500*/  I2FP.F32.U32 R3, R12 ;  /* 0x0000000c00037245 */ /* 0x008fca0000201000 */
[----:B------:R-:W-:-:S04]  /*8510*/  FMUL R3, R3, UR4 ;  /* 0x0000000403037c20 */ /* 0x000fc80008400000 */
[----:B------:R0:W3:Y:S02]  /*8520*/  F2I.U32.TRUNC.NTZ R20, R3 ;  /* 0x0000000300147305 */ /* 0x0000e4000020f000 */
[----:B------:R-:W-:Y:S05]  /*8530*/  @!P0 BRA `(.L_x_288) ;  /* 0x0000000000288947 */ /* 0x000fea0003800000 */
[----:B0-----:R-:W0:Y:S02]  /*8540*/  LDC R3, c[0x0][0x634] ;  /* 0x00018d00ff037b82 */ /* 0x001e240000000800 */
[----:B0-----:R-:W-:-:S05]  /*8550*/  IADD3 R3, P0, R16, R3, RZ ;  /* 0x0000000310037210 */ /* 0x001fca0007f1e0ff */
[----:B------:R-:W-:-:S04]  /*8560*/  IMAD.X R13, RZ, RZ, R17, P0 ;  /* 0x000000ffff0d7224 */ /* 0x000fc800000e0611 */
[----:B------:R-:W-:-:S04]  /*8570*/  IMAD.WIDE.U32 R4, R13, R10, RZ ;  /* 0x0000000a0d047225 */ /* 0x000fc800078e00ff */
[----:B-1----:R-:W-:-:S04]  /*8580*/  IMAD.WIDE.U32 R6, P0, R3, R11, R4 ;  /* 0x0000000b03067225 */ /* 0x002fc80007800004 */
[----:B------:R-:W-:-:S04]  /*8590*/  IMAD.WIDE.U32 R4, R3, R10, RZ ;  /* 0x0000000a03047225 */ /* 0x000fc800078e00ff */
[----:B------:R-:W-:Y:S01]  /*85a0*/  IMAD.X R9, RZ, RZ, RZ, P0 ;  /* 0x000000ffff097224 */ /* 0x000fe200000e06ff */
[----:B------:R-:W-:Y:S01]  /*85b0*/  IADD3 RZ, P0, R5, R6, RZ ;  /* 0x0000000605ff7210 */ /* 0x000fe20007f1e0ff */
[----:B------:R-:W-:-:S04]  /*85c0*/  IMAD.MOV.U32 R8, RZ, RZ, R7 ;  /* 0x000000ffff087224 */ /* 0x000fc800078e0007 */
[----:B------:R-:W-:-:S08]  /*85d0*/  IMAD.WIDE.U32.X R8, R13, R11, R8, P0 ;  /* 0x0000000b0d087225 */ /* 0x000fd000000e0408 */
.L_x_288:
[----:B------:R-:W2:Y:S01]  /*85e0*/  LDC.64 R26, c[0x0][0x640] ;  /* 0x00019000ff1a7b82 */ /* 0x000ea20000000a00 */
[-CC-:B-1----:R-:W-:Y:S01]  /*85f0*/  SHF.R.U64 R22, R8, R0.reuse, R9.reuse ;  /* 0x0000000008167219 */ /* 0x182fe20000001209 */
[----:B---3--:R-:W-:Y:S01]  /*8600*/  IMAD.MOV R20, RZ, RZ, -R20 ;  /* 0x000000ffff147224 */ /* 0x008fe200078e0a14 */
[----:B------:R-:W-:Y:S01]  /*8610*/  SHF.R.U32.HI R0, RZ, R0, R9 ;  /* 0x00000000ff007219 */ /* 0x000fe20000011609 */
[----:B------:R-:W-:Y:S01]  /*8620*/  ULDC UR4, c[0x0][0x154] ;  /* 0x0000550000047ab9 */ /* 0x000fe20000000800 */
[----:B0-----:R-:W-:Y:S01]  /*8630*/  IADD3 R3, P0, RZ, -R22, RZ ;  /* 0x80000016ff037210 */ /* 0x001fe20007f1e0ff */
[----:B------:R-:W-:Y:S02]  /*8640*/  IMAD R21, R21, R20, R12 ;  /* 0x0000001415157224 */ /* 0x000fe400078e020c */
[----:B------:R-:W0:Y:S01]  /*8650*/  LDC R6, c[0x0][0x618] ;  /* 0x00018600ff067b82 */ /* 0x000e220000000800 */
[----:B------:R-:W-:Y:S02]  /*8660*/  IMAD.MOV.U32 R7, RZ, RZ, 0x1 ;  /* 0x00000001ff077424 */ /* 0x000fe400078e00ff */
[----:B------:R-:W-:-:S04]  /*8670*/  IMAD.X R5, RZ, RZ, ~R0, P0 ;  /* 0x000000ffff057224 */ /* 0x000fc800000e0e00 */
[-C--:B------:R-:W-:Y:S01]  /*8680*/  IMAD R0, R5, R14.reuse, RZ ;  /* 0x0000000e05007224 */ /* 0x080fe200078e02ff */
[----:B------:R-:W1:Y:S01]  /*8690*/  LDC R8, c[0x0][0x608] ;  /* 0x00018200ff087b82 */ /* 0x000e620000000800 */
[----:B------:R-:W-:-:S04]  /*86a0*/  IMAD.WIDE.U32 R4, R3, R14, R16 ;  /* 0x0000000e03047225 */ /* 0x000fc800078e0010 */
[----:B------:R-:W-:Y:S01]  /*86b0*/  IMAD R3, R3, R15, R0 ;  /* 0x0000000f03037224 */ /* 0x000fe200078e0200 */
[----:B------:R-:W-:Y:S02]  /*86c0*/  I2FP.F32.U32 R0, R23 ;  /* 0x0000001700007245 */ /* 0x000fe40000201000 */
[----:B------:R-:W3:Y:S01]  /*86d0*/  LDC R24, c[0x0][0x658] ;  /* 0x00019600ff187b82 */ /* 0x000ee20000000800 */
[----:B------:R-:W-:Y:S01]  /*86e0*/  IMAD.IADD R3, R5, 0x1, R3 ;  /* 0x0000000105037824 */ /* 0x000fe200078e0203 */
[----:B--2---:R-:W-:Y:S01]  /*86f0*/  ISETP.NE.U32.AND P0, PT, R26, RZ, PT ;  /* 0x000000ff1a00720c */ /* 0x004fe20003f05070 */
[----:B------:R-:W-:Y:S01]  /*8700*/  FMUL R0, R0, UR4 ;  /* 0x0000000400007c20 */ /* 0x000fe20008400000 */
[----:B------:R-:W-:Y:S02]  /*8710*/  IMAD.MOV.U32 R5, RZ, RZ, -0x1 ;  /* 0xffffffffff057424 */ /* 0x000fe400078e00ff */
[----:B------:R-:W-:Y:S01]  /*8720*/  ISETP.NE.AND.EX P0, PT, R27, RZ, PT, P0 ;  /* 0x000000ff1b00720c */ /* 0x000fe20003f05300 */
[----:B------:R2:W2:Y:S01]  /*8730*/  F2I.U32.TRUNC.NTZ R13, R0 ;  /* 0x00000000000d7305 */ /* 0x0004a2000020f000 */
[----:B------:R-:W2:Y:S01]  /*8740*/  LDC R20, c[0x0][0x148] ;  /* 0x00005200ff147b82 */ /* 0x000ea20000000800 */
[----:B0-----:R-:W-:-:S02]  /*8750*/  SHF.R.U64 R12, R4, R6, R3 ;  /* 0x00000006040c7219 */ /* 0x001fc40000001203 */
[----:B------:R-:W-:-:S05]  /*8760*/  SHF.R.U32.HI R3, RZ, R6, R3 ;  /* 0x00000006ff037219 */ /* 0x000fca0000011603 */
[----:B------:R-:W0:Y:S01]  /*8770*/  LDC R15, c[0x0][0x600] ;  /* 0x00018000ff0f7b82 */ /* 0x000e220000000800 */
[-CC-:B-1----:R-:W-:Y:S02]  /*8780*/  SHF.R.U64 R10, R12, R8.reuse, R3.reuse ;  /* 0x000000080c0a7219 */ /* 0x182fe40000001203 */
[----:B------:R-:W-:-:S05]  /*8790*/  SHF.R.U32.HI R3, RZ, R8, R3 ;  /* 0x00000008ff037219 */ /* 0x000fca0000011603 */
[----:B------:R-:W1:Y:S01]  /*87a0*/  LDC R28, c[0x0][0x648] ;  /* 0x00019200ff1c7b82 */ /* 0x000e620000000800 */
[-C--:B---3--:R-:W-:Y:S02]  /*87b0*/  SHF.L.U32 R4, R5, R24.reuse, RZ ;  /* 0x0000001805047219 */ /* 0x088fe400000006ff */
[--C-:B------:R-:W-:Y:S02]  /*87c0*/  SHF.R.U64 R14, R10, R24, R3.reuse ;  /* 0x000000180a0e7219 */ /* 0x100fe40000001203 */
[----:B------:R-:W-:Y:S02]  /*87d0*/  LOP3.LUT R25, RZ, R4, RZ, 0x33, !PT ;  /* 0x00000004ff197212 */ /* 0x000fe400078e33ff */
[-C--:B------:R-:W-:Y:S01]  /*87e0*/  SHF.R.U32.HI R5, RZ, R24.reuse, R3 ;  /* 0x00000018ff057219 */ /* 0x080fe20000011603 */
[----:B------:R-:W3:Y:S01]  /*87f0*/  LDC R29, c[0x0][0x638] ;  /* 0x00018e00ff1d7b82 */ /* 0x000ee20000000800 */
[----:B------:R-:W-:Y:S01]  /*8800*/  SHF.L.U32 R152, R7, R24, RZ ;  /* 0x0000001807987219 */ /* 0x000fe200000006ff */
[----:B------:R-:W-:-:S06]  /*8810*/  IMAD.MOV.U32 R4, RZ, RZ, R14 ;  /* 0x000000ffff047224 */ /* 0x000fcc00078e000e */
[----:B------:R-:W0:Y:S01]  /*8820*/  LDC R30, c[0x0][0x610] ;  /* 0x00018400ff1e7b82 */ /* 0x000e220000000800 */
[----:B------:R-:W-:Y:S05]  /*8830*/  @!P0 BRA `(.L_x_289) ;  /* 0x0000000000288947 */ /* 0x000fea0003800000 */
[----:B------:R-:W4:Y:S02]  /*8840*/  LDC R3, c[0x0][0x64c] ;  /* 0x00019300ff037b82 */ /* 0x000f240000000800 */
[----:B----4-:R-:W-:-:S05]  /*8850*/  IADD3 R3, P0, R14, R3, RZ ;  /* 0x000000030e037210 */ /* 0x010fca0007f1e0ff */
        /* <DEDUP_REMOVED lines=8> */
.L_x_289:
[----:B------:R-:W-:Y:S01]  /*88e0*/  ISETP.NE.AND P0, PT, R2, 0x1, PT ;  /* 0x000000010200780c */ /* 0x000fe20003f05270 */
[----:B0-----:R-:W-:Y:S01]  /*88f0*/  VIADD R7, R15, 0xffffffff ;  /* 0xffffffff0f077836 */ /* 0x001fe20000000000 */
[----:B-12---:R-:W-:Y:S01]  /*8900*/  SHF.R.U64 R0, R4, R28, R5 ;  /* 0x0000001c04007219 */ /* 0x006fe20000001205 */
[----:B------:R-:W-:Y:S01]  /*8910*/  IMAD.MOV R13, RZ, RZ, -R13 ;  /* 0x000000ffff0d7224 */ /* 0x000fe200078e0a0d */
[----:B------:R-:W-:Y:S01]  /*8920*/  LOP3.LUT R5, R10, R25, RZ, 0xc0, !PT ;  /* 0x000000190a057212 */ /* 0x000fe200078ec0ff */
[----:B------:R-:W-:Y:S02]  /*8930*/  IMAD.MOV.U32 R4, RZ, RZ, 0x1 ;  /* 0x00000001ff047424 */ /* 0x000fe400078e00ff */
[----:B------:R-:W-:Y:S02]  /*8940*/  IMAD.MOV R3, RZ, RZ, -R0 ;  /* 0x000000ffff037224 */ /* 0x000fe400078e0a00 */
[----:B------:R-:W-:Y:S01]  /*8950*/  IMAD R152, R152, R0, R5 ;  /* 0x0000000098987224 */ /* 0x000fe200078e0205 */
[----:B------:R-:W-:Y:S01]  /*8960*/  LOP3.LUT R5, R12, R7, RZ, 0xc0, !PT ;  /* 0x000000070c057212 */ /* 0x000fe200078ec0ff */
[----:B---3--:R-:W-:-:S02]  /*8970*/  IMAD R0, R3, R29, R14 ;  /* 0x0000001d03007224 */ /* 0x008fc400078e020e */
[----:B------:R-:W-:Y:S02]  /*8980*/  @P0 IMAD R21, R20, R13, R23 ;  /* 0x0000000d14150224 */ /* 0x000fe400078e0217 */
[----:B------:R-:W-:Y:S01]  /*8990*/  IMAD R3, R0, R15, R5 ;  /* 0x0000000f00037224 */ /* 0x000fe200078e0205 */
[----:B------:R-:W-:Y:S01]  /*89a0*/  PRMT R0, R4, 0x7610, R0 ;  /* 0x0000761004007816 */ /* 0x000fe20000000000 */
[----:B------:R-:W-:-:S05]  /*89b0*/  IMAD R152, R152, R30, R21 ;  /* 0x0000001e98987224 */ /* 0x000fca00078e0215 */
[----:B------:R-:W-:Y:S02]  /*89c0*/  SEL R23, R3, R152, !P0 ;  /* 0x0000009803177207 */ /* 0x000fe40004000000 */
[----:B------:R-:W-:-:S07]  /*89d0*/  SEL R152, R152, R3, !P0 ;  /* 0x0000000398987207 */ /* 0x000fce0004000000 */
.L_x_287:
[----:B------:R-:W-:-:S13]  /*89e0*/  LOP3.LUT P0, RZ, R0, 0xff, RZ, 0xc0, !PT ;  /* 0x000000ff00ff7812 */ /* 0x000fda000780c0ff */
[----:B------:R-:W-:Y:S05]  /*89f0*/  @P0 BRA `(.L_x_290) ;  /* 0xffffff84003c0947 */ /* 0x000fea000383ffff */
[----:B------:R-:W-:Y:S05]  /*8a00*/  EXIT ;  /* 0x000000000000794d */ /* 0x000fea0003800000 */
.L_x_3:
[----:B0-----:R-:W-:Y:S01]  /*8a10*/  ULDC.64 UR4, c[0x0][0x650] ;  /* 0x0001940000047ab9 */ /* 0x001fe20000000a00 */
        /* <DEDUP_REMOVED lines=25> */
.L_x_292:
[--C-:B------:R-:W-:Y:S01]  /*8bb0*/  SHF.R.U64 R12, R10, R14, R11.reuse ;  /* 0x0000000e0a0c7219 */ /* 0x100fe2000000120b */
[----:B------:R-:W0:Y:S01]  /*8bc0*/  LDC R22, c[0x0][0x618] ;  /* 0x00018600ff167b82 */ /* 0x000e220000000800 */
[----:B------:R-:W-:Y:S01]  /*8bd0*/  I2FP.F32.U32 R6, R4 ;  /* 0x0000000400067245 */ /* 0x000fe20000201000 */
[----:B------:R-:W-:Y:S01]  /*8be0*/  ULDC UR4, c[0x0][0x150] ;  /* 0x0000540000047ab9 */ /* 0x000fe20000000800 */
[----:B------:R-:W-:Y:S02]  /*8bf0*/  SHF.R.U32.HI R5, RZ, R14, R11 ;  /* 0x0000000eff057219 */ /* 0x000fe4000001160b */
[----:B------:R-:W-:Y:S01]  /*8c00*/  IADD3 R9, P0, RZ, -R12, RZ ;  /* 0x8000000cff097210 */ /* 0x000fe20007f1e0ff */
[----:B------:R-:W-:Y:S01]  /*8c10*/  FMUL R11, R6, UR4 ;  /* 0x00000004060b7c20 */ /* 0x000fe20008400000 */
[----:B------:R-:W-:Y:S01]  /*8c20*/  ULDC UR4, c[0x0][0x154] ;  /* 0x0000550000047ab9 */ /* 0x000fe20000000800 */
[----:B------:R-:W1:Y:S02]  /*8c30*/  LDC.64 R24, c[0x0][0x640] ;  /* 0x00019000ff187b82 */ /* 0x000e640000000a00 */
[----:B------:R-:W-:-:S02]  /*8c40*/  IMAD.X R5, RZ, RZ, ~R5, P0 ;  /* 0x000000ffff057224 */ /* 0x000fc400000e0e05 */
[----:B------:R-:W2:Y:S01]  /*8c50*/  F2I.U32.TRUNC.NTZ R11, R11 ;  /* 0x0000000b000b7305 */ /* 0x000ea2000020f000 */
[----:B------:R-:W-:-:S03]  /*8c60*/  IMAD.WIDE.U32 R6, R9, R20, R16 ;  /* 0x0000001409067225 */ /* 0x000fc600078e0010 */
[----:B------:R-:W3:Y:S01]  /*8c70*/  LDC R13, c[0x0][0x144] ;  /* 0x00005100ff0d7b82 */ /* 0x000ee20000000800 */
[----:B------:R-:W-:-:S04]  /*8c80*/  IMAD R8, R5, R20, RZ ;  /* 0x0000001405087224 */ /* 0x000fc800078e02ff */
[----:B------:R-:W-:Y:S02]  /*8c90*/  IMAD R5, R9, R21, R8 ;  /* 0x0000001509057224 */ /* 0x000fe400078e0208 */
[----:B------:R-:W-:Y:S01]  /*8ca0*/  IMAD.MOV.U32 R8, RZ, RZ, -0x1 ;  /* 0xffffffffff087424 */ /* 0x000fe200078e00ff */
[----:B------:R-:W4:Y:S01]  /*8cb0*/  LDC R14, c[0x0][0x608] ;  /* 0x00018200ff0e7b82 */ /* 0x000f220000000800 */
[----:B------:R-:W-:Y:S01]  /*8cc0*/  IMAD.IADD R5, R7, 0x1, R5 ;  /* 0x0000000107057824 */ /* 0x000fe200078e0205 */
[----:B------:R-:W-:-:S04]  /*8cd0*/  I2FP.F32.U32 R7, R3 ;  /* 0x0000000300077245 */ /* 0x000fc80000201000 */
[-C--:B0-----:R-:W-:Y:S01]  /*8ce0*/  SHF.R.U64 R10, R6, R22.reuse, R5 ;  /* 0x00000016060a7219 */ /* 0x081fe20000001205 */
[----:B--2---:R-:W-:Y:S01]  /*8cf0*/  IMAD.MOV R6, RZ, RZ, -R11 ;  /* 0x000000ffff067224 */ /* 0x004fe200078e0a0b */
[----:B------:R-:W0:Y:S01]  /*8d00*/  LDC R9, c[0x0][0x658] ;  /* 0x00019600ff097b82 */ /* 0x000e220000000800 */
[----:B-1----:R-:W-:Y:S01]  /*8d10*/  ISETP.NE.U32.AND P0, PT, R24, RZ, PT ;  /* 0x000000ff1800720c */ /* 0x002fe20003f05070 */
[----:B------:R-:W-:Y:S01]  /*8d20*/  FMUL R7, R7, UR4 ;  /* 0x0000000407077c20 */ /* 0x000fe20008400000 */
[----:B------:R-:W-:Y:S02]  /*8d30*/  SHF.R.U32.HI R5, RZ, R22, R5 ;  /* 0x00000016ff057219 */ /* 0x000fe40000011605 */
[----:B------:R-:W-:-:S03]  /*8d40*/  ISETP.NE.AND.EX P0, PT, R25, RZ, PT, P0 ;  /* 0x000000ff1900720c */ /* 0x000fc60003f05300 */
[----:B------:R-:W1:Y:S01]  /*8d50*/  LDC R20, c[0x0][0x148] ;  /* 0x00005200ff147b82 */ /* 0x000e620000000800 */
[----:B---3--:R-:W-:Y:S02]  /*8d60*/  IMAD R23, R13, R6, R4 ;  /* 0x000000060d177224 */ /* 0x008fe400078e0204 */
[----:B------:R-:W-:-:S05]  /*8d70*/  IMAD.MOV.U32 R6, RZ, RZ, 0x1 ;  /* 0x00000001ff067424 */ /* 0x000fca00078e00ff */
[----:B------:R-:W2:Y:S01]  /*8d80*/  LDC R21, c[0x0][0x600] ;  /* 0x00018000ff157b82 */ /* 0x000ea20000000800 */
[-CC-:B----4-:R-:W-:Y:S02]  /*8d90*/  SHF.R.U64 R13, R10, R14.reuse, R5.reuse ;  /* 0x0000000e0a0d7219 */ /* 0x190fe40000001205 */
[----:B------:R-:W-:Y:S02]  /*8da0*/  SHF.R.U32.HI R4, RZ, R14, R5 ;  /* 0x0000000eff047219 */ /* 0x000fe40000011605 */
[----:B------:R3:W4:Y:S03]  /*8db0*/  F2I.U32.TRUNC.NTZ R14, R7 ;  /* 0x00000007000e7305 */ /* 0x000726000020f000 */
[----:B------:R-:W1:Y:S01]  /*8dc0*/  LDC R26, c[0x0][0x648] ;  /* 0x00019200ff1a7b82 */ /* 0x000e620000000800 */
[-C--:B0-----:R-:W-:Y:S02]  /*8dd0*/  SHF.R.U64 R15, R13, R9.reuse, R4 ;  /* 0x000000090d0f7219 */ /* 0x081fe40000001204 */
[----:B------:R-:W-:-:S02]  /*8de0*/  SHF.L.U32 R8, R8, R9, RZ ;  /* 0x0000000908087219 */ /* 0x000fc400000006ff */
[-C--:B------:R-:W-:Y:S01]  /*8df0*/  SHF.R.U32.HI R5, RZ, R9.reuse, R4 ;  /* 0x00000009ff057219 */ /* 0x080fe20000011604 */
[----:B------:R-:W-:Y:S01]  /*8e00*/  IMAD.MOV.U32 R4, RZ, RZ, R15 ;  /* 0x000000ffff047224 */ /* 0x000fe200078e000f */
[----:B------:R-:W-:Y:S01]  /*8e10*/  SHF.L.U32 R22, R6, R9, RZ ;  /* 0x0000000906167219 */ /* 0x000fe200000006ff */
[----:B------:R-:W0:Y:S01]  /*8e20*/  LDC R27, c[0x0][0x638] ;  /* 0x00018e00ff1b7b82 */ /* 0x000e220000000800 */
[----:B------:R-:W-:-:S07]  /*8e30*/  LOP3.LUT R28, RZ, R8, RZ, 0x33, !PT ;  /* 0x00000008ff1c7212 */ /* 0x000fce00078e33ff */
        /* <DEDUP_REMOVED lines=12> */
.L_x_293:
[----:B------:R-:W-:Y:S01]  /*8f00*/  ISETP.NE.AND P0, PT, R2, 0x1, PT ;  /* 0x000000010200780c */ /* 0x000fe20003f05270 */
[----:B--2---:R-:W-:Y:S01]  /*8f10*/  VIADD R7, R21, 0xffffffff ;  /* 0xffffffff15077836 */ /* 0x004fe20000000000 */
[----:B-1----:R-:W-:Y:S01]  /*8f20*/  SHF.R.U64 R5, R4, R26, R5 ;  /* 0x0000001a04057219 */ /* 0x002fe20000001205 */
[----:B------:R-:W-:Y:S01]  /*8f30*/  IMAD.MOV R14, RZ, RZ, -R14 ;  /* 0x000000ffff0e7224 */ /* 0x000fe200078e0a0e */
[----:B------:R-:W-:Y:S01]  /*8f40*/  LOP3.LUT R4, R13, R28, RZ, 0xc0, !PT ;  /* 0x0000001c0d047212 */ /* 0x000fe200078ec0ff */
[----:B------:R-:W-:Y:S01]  /*8f50*/  IMAD.MOV.U32 R8, RZ, RZ, R12 ;  /* 0x000000ffff087224 */ /* 0x000fe200078e000c */
[----:B------:R-:W-:Y:S01]  /*8f60*/  LOP3.LUT R10, R10, R7, RZ, 0xc0, !PT ;  /* 0x000000070a0a7212 */ /* 0x000fe200078ec0ff */
[----:B------:R-:W-:Y:S02]  /*8f70*/  IMAD.MOV R6, RZ, RZ, -R5 ;  /* 0x000000ffff067224 */ /* 0x000fe400078e0a05 */
[----:B------:R-:W-:-:S04]  /*8f80*/  IMAD R4, R22, R5, R4 ;  /* 0x0000000516047224 */ /* 0x000fc800078e0204 */
[----:B------:R-:W-:Y:S02]  /*8f90*/  @P0 IMAD R23, R20, R14, R3 ;  /* 0x0000000e14170224 */ /* 0x000fe400078e0203 */
[----:B0-----:R-:W-:Y:S02]  /*8fa0*/  IMAD R3, R6, R27, R15 ;  /* 0x0000001b06037224 */ /* 0x001fe400078e020f */
[----:B------:R-:W-:Y:S02]  /*8fb0*/  IMAD R7, R4, R29, R23 ;  /* 0x0000001d04077224 */ /* 0x000fe400078e0217 */
[----:B------:R-:W-:Y:S02]  /*8fc0*/  IMAD R4, R3, R21, R10 ;  /* 0x0000001503047224 */ /* 0x000fe400078e020a */
[----:B------:R-:W-:-:S03]  /*8fd0*/  IMAD.MOV.U32 R6, RZ, RZ, 0x1 ;  /* 0x00000001ff067424 */ /* 0x000fc600078e00ff */
[----:B------:R-:W-:Y:S02]  /*8fe0*/  SEL R9, R4, R7, !P0 ;  /* 0x0000000704097207 */ /* 0x000fe40004000000 */
[----:B------:R-:W-:-:S07]  /*8ff0*/  SEL R7, R7, R4, !P0 ;  /* 0x0000000407077207 */ /* 0x000fce0004000000 */
.L_x_291:
[----:B------:R-:W-:-:S08]  /*9000*/  NOP ;  /* 0x0000000000007918 */ /* 0x000fd00000000000 */
[----:B------:R-:W0:-:S00]  /*9010*/  USETMAXREG.DEALLOC.CTAPOOL 0x28 ;  /* 0x00000028000079c8 */ /* 0x000e0000080e0500 */
[----:B0-----:R-:W-:-:S13]  /*9020*/  ISETP.NE.AND P0, PT, R0, RZ, PT ;  /* 0x000000ff0000720c */ /* 0x001fda0003f05270 */
[----:B------:R-:W-:Y:S05]  /*9030*/  @P0 EXIT ;  /* 0x000000000000094d */ /* 0x000fea0003800000 */
[----:B------:R-:W-:Y:S01]  /*9040*/  LOP3.LUT P0, RZ, R6, 0xff, RZ, 0xc0, !PT ;  /* 0x000000ff06ff7812 */ /* 0x000fe2000780c0ff */
[----:B------:R-:W-:Y:S02]  /*9050*/  IMAD.MOV.U32 R3, RZ, RZ, 0x1 ;  /* 0x00000001ff037424 */ /* 0x000fe400078e00ff */
[----:B------:R-:W-:-:S10]  /*9060*/  IMAD.MOV.U32 R0, RZ, RZ, RZ ;  /* 0x000000ffff007224 */ /* 0x000fd400078e00ff */
[----:B------:R-:W-:Y:S05]  /*9070*/  @!P0 BRA `(.L_x_294) ;  /* 0x0000000c00348947 */ /* 0x000fea0003800000 */
[----:B------:R-:W0:Y:S01]  /*9080*/  LDC R0, c[0x0][0x28c] ;  /* 0x0000a300ff007b82 */ /* 0x000e220000000800 */
[----:B------:R-:W-:Y:S01]  /*9090*/  ULDC UR5, c[0x0][0x600] ;  /* 0x0001800000057ab9 */ /* 0x000fe20000000800 */
[----:B------:R-:W-:Y:S01]  /*90a0*/  ULDC UR4, c[0x0][0xc] ;  /* 0x0000030000047ab9 */ /* 0x000fe20000000800 */
[----:B------:R-:W-:Y:S01]  /*90b0*/  UIADD3 UR16, UR5, -0x1, URZ ;  /* 0xffffffff05107890 */ /* 0x000fe2000fffe03f */
[C---:B------:R-:W-:Y:S01]  /*90c0*/  LOP3.LUT P2, RZ, R18.reuse, 0x7f, RZ, 0xc0, !PT ;  /* 0x0000007f12ff7812 */ /* 0x040fe2000784c0ff */
[----:B------:R-:W-:Y:S01]  /*90d0*/  ULDC UR6, c[0x0][0x658] ;  /* 0x0001960000067ab9 */ /* 0x000fe20000000800 */
[----:B------:R-:W-:Y:S01]  /*90e0*/  ULDC UR5, c[0x0][0x10] ;  /* 0x0000040000057ab9 */ /* 0x000fe20000000800 */
[----:B------:R-:W-:Y:S01]  /*90f0*/  UMOV UR7, 0xffffffff ;  /* 0xffffffff00077882 */ /* 0x000fe20000000000 */
[----:B------:R-:W-:Y:S01]  /*9100*/  UMOV UR8, 0x1 ;  /* 0x0000000100087882 */ /* 0x000fe20000000000 */
[----:B------:R-:W-:Y:S01]  /*9110*/  UIMAD.WIDE.U32 UR4, UR4, UR5, URZ ;  /* 0x00000005040472a5 */ /* 0x000fe2000f8e003f */
[----:B------:R-:W-:Y:S01]  /*9120*/  LOP3.LUT P0, RZ, R18, 0x1f, RZ, 0xc0, !PT ;  /* 0x0000001f12ff7812 */ /* 0x000fe2000780c0ff */
[----:B------:R-:W-:Y:S01]  /*9130*/  USHF.L.U32 UR7, UR7, UR6, URZ ;  /* 0x0000000607077299 */ /* 0x000fe2000800063f */
[----:B------:R-:W-:Y:S01]  /*9140*/  BSSY B0, `(.L_x_294) ;  /* 0x00000c0000007945 */ /* 0x000fe20003800000 */
[----:B------:R-:W-:Y:S01]  /*9150*/  USHF.L.U32 UR18, UR8, UR6, URZ ;  /* 0x0000000608127299 */ /* 0x000fe2000800063f */
[----:B------:R-:W-:Y:S01]  /*9160*/  IMAD.MOV.U32 R11, RZ, RZ, 0x1 ;  /* 0x00000001ff0b7424 */ /* 0x000fe200078e00ff */
[----:B------:R-:W-:Y:S01]  /*9170*/  LOP3.LUT R18, R19, 0x2, RZ, 0xfc, !PT ;  /* 0x0000000213127812 */ /* 0x000fe200078efcff */
[----:B------:R-:W-:Y:S01]  /*9180*/  ULDC UR6, c[0x0][0x14] ;  /* 0x0000050000067ab9 */ /* 0x000fe20000000800 */
[----:B------:R-:W-:Y:S01]  /*9190*/  PLOP3.LUT P0, PT, P0, P2, PT, 0x8a, 0x0 ;  /* 0x000000000000781c */ /* 0x000fe20000705172 */
[----:B------:R-:W-:-:S02]  /*91a0*/  UIMAD.WIDE.U32 UR20, UR4, UR6, URZ ;  /* 0x00000006041472a5 */ /* 0x000fc4000f8e003f */
[----:B------:R-:W-:Y:S02]  /*91b0*/  UIMAD UR13, UR5, UR6, URZ ;  /* 0x00000006050d72a4 */ /* 0x000fe4000f8e023f */
[----:B------:R-:W-:Y:S01]  /*91c0*/  ULOP3.LUT UR17, URZ, UR7, URZ, 0x33, !UPT ;  /* 0x000000073f117292 */ /* 0x000fe2000f8e333f */
[----:B0-----:R-:W-:Y:S01]  /*91d0*/  VIADD R0, R0, 0x7f ;  /* 0x0000007f00007836 */ /* 0x001fe20000000000 */
[----:B------:R-:W-:Y:S01]  /*91e0*/  UIADD3 UR13, UR21, UR13, URZ ;  /* 0x0000000d150d7290 */ /* 0x000fe2000fffe03f */
[----:B------:R-:W-:-:S03]  /*91f0*/  ULDC.64 UR22, c[0x0][0x198] ;  /* 0x0000660000167ab9 */ /* 0x000fc60000000a00 */
[----:B------:R-:W-:-:S04]  /*9200*/  SHF.R.S32.HI R3, RZ, 0x1f, R0 ;  /* 0x0000001fff037819 */ /* 0x000fc80000011400 */
[----:B------:R-:W-:Y:S01]  /*9210*/  LEA.HI R3, R3, R0, RZ, 0x7 ;  /* 0x0000000003037211 */ /* 0x000fe200078f38ff */
[----:B------:R-:W-:-:S03]  /*9220*/  IMAD.MOV.U32 R0, RZ, RZ, RZ ;  /* 0x000000ffff007224 */ /* 0x000fc600078e00ff */
[----:B------:R-:W-:Y:S01]  /*9230*/  SHF.R.S32.HI R13, RZ, 0x7, R3 ;  /* 0x00000007ff0d7819 */ /* 0x000fe20000011403 */
[----:B------:R-:W-:-:S04]  /*9240*/  IMAD.MOV.U32 R3, RZ, RZ, 0x1 ;  /* 0x00000001ff037424 */ /* 0x000fc800078e00ff */
[----:B------:R-:W-:-:S07]  /*9250*/  VIADD R10, R13, 0x1 ;  /* 0x000000010d0a7836 */ /* 0x000fce0000000000 */
.L_x_306:
[----:B------:R-:W-:-:S03]  /*9260*/  UMOV UR4, 0xffffffff ;  /* 0xffffffff00047882 */ /* 0x000fc60000000000 */
[----:B------:R-:W-:Y:S05]  /*9270*/  BRA.DIV UR4, `(.L_x_295) ;  /* 0x0000000e04547947 */ /* 0x000fea000b800000 */
[----:B------:R-:W-:-:S13]  /*9280*/  ELECT P6, URZ, PT ;  /* 0x00000000003f782f */ /* 0x000fda00038c0000 */
.L_x_315:
[----:B------:R-:W0:Y:S01]  /*9290*/  LDC R4, c[0x0][0x28c] ;  /* 0x0000a300ff047b82 */ /* 0x000e220000000800 */
[----:B------:R-:W-:Y:S01]  /*92a0*/  BSSY B1, `(.L_x_296) ;  /* 0x0000037000017945 */ /* 0x000fe20003800000 */
[----:B0-----:R-:W-:-:S13]  /*92b0*/  ISETP.LT.OR P6, PT, R4, 0x1, !P6 ;  /* 0x000000010400780c */ /* 0x001fda00077c1670 */
[----:B------:R-:W-:Y:S05]  /*92c0*/  @P6 BRA `(.L_x_297) ;  /* 0x0000000000d06947 */ /* 0x000fea0003800000 */
[----:B------:R-:W-:Y:S02]  /*92d0*/  IMAD.SHL.U32 R14, R9, 0x80, RZ ;  /* 0x00000080090e7824 */ /* 0x000fe400078e00ff */
[----:B------:R-:W-:Y:S02]  /*92e0*/  IMAD.SHL.U32 R15, R7, 0x100, RZ ;  /* 0x00000100070f7824 */ /* 0x000fe400078e00ff */
[----:B------:R-:W-:Y:S02]  /*92f0*/  IMAD.MOV.U32 R20, RZ, RZ, RZ ;  /* 0x000000ffff147224 */ /* 0x000fe400078e00ff */
[----:B------:R-:W-:Y:S02]  /*9300*/  IMAD.MOV.U32 R4, RZ, RZ, R10 ;  /* 0x000000ffff047224 */ /* 0x000fe400078e000a */
[----:B------:R-:W-:Y:S02]  /*9310*/  IMAD.MOV.U32 R5, RZ, RZ, R3 ;  /* 0x000000ffff057224 */ /* 0x000fe400078e0003 */
[----:B------:R-:W-:-:S07]  /*9320*/  IMAD.MOV.U32 R6, RZ, RZ, R0 ;  /* 0x000000ffff067224 */ /* 0x000fce00078e0000 */
.L_x_301:
[----:B------:R-:W0:Y:S01]  /*9330*/  S2R R12, SR_CgaCtaId ;  /* 0x00000000000c7919 */ /* 0x000e220000008800 */
[----:B------:R-:W-:Y:S01]  /*9340*/  MOV R7, 0x400 ;  /* 0x0000040000077802 */ /* 0x000fe20000000f00 */
[----:B------:R-:W1:Y:S03]  /*9350*/  @!P2 LDC R9, c[0x0][0x500] ;  /* 0x00014000ff09ab82 */ /* 0x000e660000000800 */
[----:B0-----:R-:W-:Y:S02]  /*9360*/  LEA R21, R12, R7, 0x18 ;  /* 0x000000070c157211 */ /* 0x001fe400078ec0ff */
[----:B------:R-:W-:-:S03]  /*9370*/  SHF.L.U32 R7, R5, 0x1f, RZ ;  /* 0x0000001f05077819 */ /* 0x000fc600000006ff */
[----:B------:R-:W-:-:S04]  /*9380*/  IMAD R12, R6, 0x8, R21 ;  /* 0x00000008060c7824 */ /* 0x000fc800078e0215 */
[----:B------:R-:W0:Y:S02]  /*9390*/  SYNCS.PHASECHK.TRANS64.TRYWAIT P1, [R12+URZ+0x10], R7 ;  /* 0x000010070c0075a7 */ /* 0x000e24000802017f */
[----:B01----:R-:W-:Y:S05]  /*93a0*/  @!P1 BRA `(.L_x_298) ;  /* 0x0000000c00289947 */ /* 0x003fea0003800000 */
.L_x_316:
[----:B0-----:R-:W-:Y:S01]  /*93b0*/  PRMT R7, R18, 0x9910, RZ ;  /* 0x0000991012077816 */ /* 0x001fe200000000ff */
[----:B------:R0:W-:Y:S03]  /*93c0*/  @!P2 SYNCS.ARRIVE.TRANS64 RZ, [R12+URZ], R9 ;  /* 0x000000090cffa9a7 */ /* 0x0001e6000800003f */
[----:B------:R-:W-:-:S13]  /*93d0*/  ISETP.NE.AND P1, PT, R7, 0x2, PT ;  /* 0x000000020700780c */ /* 0x000fda0003f25270 */
[----:B0-----:R-:W-:Y:S05]  /*93e0*/  @P1 BRA `(.L_x_299) ;  /* 0x0000000000041947 */ /* 0x001fea0003800000 */
[----:B------:R-:W-:Y:S01]  /*93f0*/  BPT.TRAP 0x1 ;  /* 0x000000040000795c */ /* 0x000fe20000300000 */
.L_x_299:
[----:B------:R-:W-:Y:S05]  /*9400*/  @P0 BRA `(.L_x_300) ;  /* 0x0000000000040947 */ /* 0x000fea0003800000 */
[----:B------:R-:W-:Y:S01]  /*9410*/  BPT.TRAP 0x1 ;  /* 0x000000040000795c */ /* 0x000fe20000300000 */
.L_x_300:
[--C-:B------:R-:W-:Y:S01]  /*9420*/  IMAD R7, R6, 0x8000, R21.reuse ;  /* 0x0000800006077824 */ /* 0x100fe200078e0215 */
[----:B------:R-:W-:Y:S01]  /*9430*/  R2UR UR9, R12 ;  /* 0x000000000c0972ca */ /* 0x000fe200000e0000 */
[----:B------:R-:W-:Y:S01]  /*9440*/  IMAD R21, R6, 0x4000, R21 ;  /* 0x0000400006157824 */ /* 0x000fe200078e0215 */
[----:B------:R-:W-:Y:S01]  /*9450*/  UIADD3 UR4, UP0, UR22, 0xf0, URZ ;  /* 0x000000f016047890 */ /* 0x000fe2000ff1e03f */
[----:B------:R-:W-:Y:S01]  /*9460*/  VIADD R4, R4, 0xffffffff ;  /* 0xffffffff04047836 */ /* 0x000fe20000000000 */
[----:B------:R-:W-:Y:S01]  /*9470*/  R2UR UR5, R7 ;  /* 0x00000000070572ca */ /* 0x000fe200000e0000 */
[----:B------:R-:W-:Y:S01]  /*9480*/  UIADD3 UR24, UP1, UR22, 0x1f0, URZ ;  /* 0x000001f016187890 */ /* 0x000fe2000ff3e03f */
[----:B------:R-:W-:Y:S01]  /*9490*/  R2UR UR8, R21 ;  /* 0x00000000150872ca */ /* 0x000fe200000e0000 */
[----:B------:R-:W-:Y:S01]  /*94a0*/  VIADD R6, R6, 0x1 ;  /* 0x0000000106067836 */ /* 0x000fe20000000000 */
[----:B------:R-:W-:Y:S01]  /*94b0*/  R2UR UR11, R15 ;  /* 0x000000000f0b72ca */ /* 0x000fe200000e0000 */
[----:B------:R-:W-:Y:S01]  /*94c0*/  UIADD3.X UR25, URZ, UR23, URZ, UP1, !UPT ;  /* 0x000000173f197290 */ /* 0x000fe20008ffe43f */
[----:B------:R-:W-:Y:S01]  /*94d0*/  R2UR UR10, R20 ;  /* 0x00000000140a72ca */ /* 0x000fe200000e0000 */
[----:B------:R-:W-:Y:S01]  /*94e0*/  UMOV UR6, 0x0 ;  /* 0x0000000000067882 */ /* 0x000fe20000000000 */
[----:B------:R-:W-:Y:S01]  /*94f0*/  R2UR UR12, R8 ;  /* 0x00000000080c72ca */ /* 0x000fe200000e0000 */
[----:B------:R-:W-:Y:S01]  /*9500*/  UMOV UR7, 0x10000000 ;  /* 0x1000000000077882 */ /* 0x000fe20000000000 */
[----:B------:R-:W-:Y:S01]  /*9510*/  R2UR UR19, R14 ;  /* 0x000000000e1372ca */ /* 0x000fe200000e0000 */
[----:B------:R-:W-:Y:S01]  /*9520*/  VIADD R20, R20, 0x80 ;  /* 0x0000008014147836 */ /* 0x000fe20000000000 */
[----:B------:R-:W-:Y:S01]  /*9530*/  ISETP.GT.AND P3, PT, R4, 0x1, PT ;  /* 0x000000010400780c */ /* 0x000fe20003f64270 */
[----:B------:R-:W-:Y:S01]  /*9540*/  UIADD3 UR14, UR5, 0x100, URZ ;  /* 0x00000100050e7890 */ /* 0x000fe2000fffe03f */
[----:B------:R-:W-:Y:S01]  /*9550*/  ISETP.NE.AND P1, PT, R6, 0x2, PT ;  /* 0x000000020600780c */ /* 0x000fe20003f25270 */
[----:B------:R-:W-:-:S02]  /*9560*/  UIADD3.X UR5, URZ, UR23, URZ, UP0, !UPT ;  /* 0x000000173f057290 */ /* 0x000fc400087fe43f */
[----:B------:R-:W-:Y:S01]  /*9570*/  UIADD3 UR15, UR8, 0x10100, URZ ;  /* 0x00010100080f7890 */ /* 0x000fe2000fffe03f */
[----:B------:R-:W-:Y:S02]  /*9580*/  SEL R12, RZ, 0x1, P1 ;  /* 0x00000001ff0c7807 */ /* 0x000fe40000800000 */
[----:B------:R-:W-:Y:S01]  /*9590*/  UMOV UR8, UR14 ;  /* 0x0000000e00087c82 */ /* 0x000fe20008000000 */
[----:B------:R-:W-:Y:S02]  /*95a0*/  SEL R6, R6, RZ, P1 ;  /* 0x000000ff06067207 */ /* 0x000fe40000800000 */
[----:B------:R-:W-:Y:S01]  /*95b0*/  LOP3.LUT R5, R5, R12, RZ, 0x3c, !PT ;  /* 0x0000000c05057212 */ /* 0x000fe200078e3cff */
[----:B------:R0:W-:Y:S02]  /*95c0*/  UTMALDG.3D [UR8], [UR4], desc[UR6] ;  /* 0x00000608040075b4 */ /* 0x0001e40008011000 */
[----:B0-----:R-:W-:Y:S01]  /*95d0*/  UMOV UR8, UR15 ;  /* 0x0000000f00087c82 */ /* 0x001fe20008000000 */
[----:B------:R-:W-:-:S02]  /*95e0*/  UMOV UR11, UR19 ;  /* 0x00000013000b7c82 */ /* 0x000fc40008000000 */
[----:B------:R0:W-:Y:S02]  /*95f0*/  UTMALDG.3D [UR8], [UR24], desc[UR6] ;  /* 0x00000608180075b4 */ /* 0x0001e40008011000 */
[----:B0-----:R-:W-:Y:S05]  /*9600*/  @P3 BRA `(.L_x_301) ;  /* 0xfffffffc00483947 */ /* 0x001fea000383ffff */
.L_x_297:
[----:B------:R-:W-:Y:S05]  /*9610*/  BSYNC B1 ;  /* 0x0000000000017941 */ /* 0x000fea0003800000 */
.L_x_296:
[----:B------:R-:W-:Y:S01]  /*9620*/  LOP3.LUT P3, RZ, R11, 0xff, RZ, 0xc0, !PT ;  /* 0x000000ff0bff7812 */ /* 0x000fe2000786c0ff */
[----:B------:R-:W-:Y:S01]  /*9630*/  IMAD.IADD R0, R13, 0x1, R0 ;  /* 0x000000010d007824 */ /* 0x000fe200078e0200 */
[----:B------:R-:W-:Y:S01]  /*9640*/  IADD3 R16, P4, R16, UR20, RZ ;  /* 0x0000001410107c10 */ /* 0x000fe2000ff9e0ff */
[----:B------:R-:W-:Y:S01]  /*9650*/  ULDC.64 UR4, c[0x0][0x650] ;  /* 0x0001940000047ab9 */ /* 0x000fe20000000a00 */
[----:B------:R-:W-:Y:S01]  /*9660*/  BSSY B1, `(.L_x_302) ;  /* 0x000006b000017945 */ /* 0x000fe20003800000 */
[----:B------:R-:W-:Y:S01]  /*9670*/  IMAD.MOV.U32 R7, RZ, RZ, -0x1 ;  /* 0xffffffffff077424 */ /* 0x000fe200078e00ff */
[----:B------:R-:W-:Y:S01]  /*9680*/  SHF.R.U32.HI R4, RZ, 0x1, R0 ;  /* 0x00000001ff047819 */ /* 0x000fe20000011600 */
[----:B------:R-:W-:Y:S01]  /*9690*/  IMAD.MOV.U32 R9, RZ, RZ, -0x1 ;  /* 0xffffffffff097424 */ /* 0x000fe200078e00ff */
[----:B------:R-:W-:Y:S01]  /*96a0*/  ISETP.GT.U32.AND P1, PT, R0, 0x1, PT ;  /* 0x000000010000780c */ /* 0x000fe20003f24070 */
[----:B------:R-:W-:Y:S01]  /*96b0*/  IMAD.MOV.U32 R8, RZ, RZ, -0x1 ;  /* 0xffffffffff087424 */ /* 0x000fe200078e00ff */
[----:B------:R-:W-:-:S02]  /*96c0*/  LOP3.LUT R4, R4, 0x1, RZ, 0xc0, !PT ;  /* 0x0000000104047812 */ /* 0x000fc400078ec0ff */
[----:B------:R-:W-:Y:S01]  /*96d0*/  ISETP.LT.U32.AND P1, PT, R13, 0x2, P1 ;  /* 0x000000020d00780c */ /* 0x000fe20000f21070 */
[----:B------:R-:W0:Y:S01]  /*96e0*/  @P3 S2R R6, SR_CgaCtaId ;  /* 0x0000000000063919 */ /* 0x000e220000008800 */
[----:B------:R-:W-:Y:S02]  /*96f0*/  @P3 MOV R5, 0x400 ;  /* 0x0000040000053802 */ /* 0x000fe40000000f00 */
[----:B------:R-:W-:Y:S02]  /*9700*/  IADD3.X R17, R17, UR13, RZ, P4, !PT ;  /* 0x0000000d11117c10 */ /* 0x000fe4000a7fe4ff */
[----:B------:R-:W-:Y:S02]  /*9710*/  ISETP.GE.U32.AND P4, PT, R16, UR4, PT ;  /* 0x0000000410007c0c */ /* 0x000fe4000bf86070 */
[----:B------:R-:W-:Y:S02]  /*9720*/  LOP3.LUT R0, R0, 0x1, RZ, 0xc0, !PT ;  /* 0x0000000100007812 */ /* 0x000fe400078ec0ff */
[----:B------:R-:W-:-:S02]  /*9730*/  PRMT R11, RZ, 0x7610, R11 ;  /* 0x00007610ff0b7816 */ /* 0x000fc4000000000b */
[----:B0-----:R-:W-:-:S04]  /*9740*/  @P3 LEA R5, R6, R5, 0x18 ;  /* 0x0000000506053211 */ /* 0x001fc800078ec0ff */
[----:B------:R0:W-:Y:S01]  /*9750*/  @P3 SYNCS.ARRIVE.TRANS64.A1T0 RZ, [R5+URZ+0x38], RZ ;  /* 0x000038ff05ff39a7 */ /* 0x0001e2000810003f */
[----:B------:R-:W-:Y:S02]  /*9760*/  ISETP.NE.U32.AND P3, PT, R4, 0x1, PT ;  /* 0x000000010400780c */ /* 0x000fe40003f65070 */
[----:B------:R-:W-:Y:S02]  /*9770*/  SEL R4, RZ, 0x1, !P1 ;  /* 0x00000001ff047807 */ /* 0x000fe40004800000 */
[----:B------:R-:W-:Y:S02]  /*9780*/  ISETP.GE.U32.AND.EX P1, PT, R17, UR5, PT, P4 ;  /* 0x0000000511007c0c */ /* 0x000fe4000bf26140 */
[----:B------:R-:W-:-:S04]  /*9790*/  ISETP.GT.U32.AND P3, PT, R13, 0x1, !P3 ;  /* 0x000000010d00780c */ /* 0x000fc80005f64070 */
[----:B0-----:R-:W-:-:S04]  /*97a0*/  SEL R5, RZ, 0x1, !P3 ;  /* 0x00000001ff057807 */ /* 0x001fc80005800000 */
[--C-:B------:R-:W-:Y:S02]  /*97b0*/  LOP3.LUT R3, R5, R3, R4.reuse, 0x96, !PT ;  /* 0x0000000305037212 */ /* 0x100fe400078e9604 */
[----:B------:R-:W-:Y:S01]  /*97c0*/  PRMT R4, RZ, 0x7610, R4 ;  /* 0x00007610ff047816 */ /* 0x000fe20000000004 */
[----:B------:R-:W-:Y:S06]  /*97d0*/  @P1 BRA `(.L_x_303) ;  /* 0x00000004004c1947 */ /* 0x000fec0003800000 */
[----:B------:R-:W-:Y:S01]  /*97e0*/  ULDC.64 UR4, c[0x0][0x628] ;  /* 0x00018a0000047ab9 */ /* 0x000fe20000000a00 */
[----:B------:R-:W0:Y:S01]  /*97f0*/  S2R R14, SR_CTAID.X ;  /* 0x00000000000e7919 */ /* 0x000e220000002500 */
[----:B------:R-:W-:Y:S01]  /*9800*/  ISETP.NE.U32.AND P1, PT, RZ, UR4, PT ;  /* 0x00000004ff007c0c */ /* 0x000fe2000bf25070 */
[----:B------:R-:W-:Y:S01]  /*9810*/  ULDC UR7, c[0x0][0x630] ;  /* 0x00018c0000077ab9 */ /* 0x000fe20000000800 */
[----:B------:R-:W-:Y:S01]  /*9820*/  IMAD.MOV.U32 R4, RZ, RZ, R16 ;  /* 0x000000ffff047224 */ /* 0x000fe200078e0010 */
[----:B------:R-:W1:Y:S01]  /*9830*/  S2R R12, SR_CTAID.Y ;  /* 0x00000000000c7919 */ /* 0x000e620000002600 */
[----:B------:R-:W-:Y:S01]  /*9840*/  ISETP.NE.AND.EX P1, PT, RZ, UR5, PT, P1 ;  /* 0x00000005ff007c0c */ /* 0x000fe2000bf25310 */
[----:B------:R-:W-:-:S12]  /*9850*/  IMAD.MOV.U32 R5, RZ, RZ, R17 ;  /* 0x000000ffff057224 */ /* 0x000fd800078e0011 */
[----:B------:R-:W-:Y:S05]  /*9860*/  @!P1 BRA `(.L_x_304) ;  /* 0x0000000000289947 */ /* 0x000fea0003800000 */
[----:B------:R-:W-:Y:S02]  /*9870*/  ULDC UR6, c[0x0][0x634] ;  /* 0x00018d0000067ab9 */ /* 0x000fe40000000800 */
[----:B------:R-:W-:-:S05]  /*9880*/  IADD3 R9, P1, R16, UR6, RZ ;  /* 0x0000000610097c10 */ /* 0x000fca000ff3e0ff */
[----:B------:R-:W-:-:S04]  /*9890*/  IMAD.X R15, RZ, RZ, R17, P1 ;  /* 0x000000ffff0f7224 */ /* 0x000fc800008e0611 */
[----:B------:R-:W-:-:S04]  /*98a0*/  IMAD.WIDE.U32 R6, R15, UR4, RZ ;  /* 0x000000040f067c25 */ /* 0x000fc8000f8e00ff */
[----:B------:R-:W-:-:S04]  /*98b0*/  IMAD.WIDE.U32 R6, P1, R9, UR5, R6 ;  /* 0x0000000509067c25 */ /* 0x000fc8000f820006 */
[----:B------:R-:W-:-:S04]  /*98c0*/  IMAD.WIDE.U32 R8, R9, UR4, RZ ;  /* 0x0000000409087c25 */ /* 0x000fc8000f8e00ff */
[----:B------:R-:W-:Y:S01]  /*98d0*/  IMAD.X R5, RZ, RZ, RZ, P1 ;  /* 0x000000ffff057224 */ /* 0x000fe200008e06ff */
[----:B------:R-:W-:Y:S01]  /*98e0*/  IADD3 RZ, P1, R9, R6, RZ ;  /* 0x0000000609ff7210 */ /* 0x000fe20007f3e0ff */
[----:B------:R-:W-:-:S04]  /*98f0*/  IMAD.MOV.U32 R4, RZ, RZ, R7 ;  /* 0x000000ffff047224 */ /* 0x000fc800078e0007 */
[----:B------:R-:W-:-:S08]  /*9900*/  IMAD.WIDE.U32.X R4, R15, UR5, R4, P1 ;  /* 0x000000050f047c25 */ /* 0x000fd000088e0404 */
.L_x_304:
[--C-:B------:R-:W-:Y:S01]  /*9910*/  SHF.R.U64 R8, R4, UR7, R5.reuse ;  /* 0x0000000704087c19 */ /* 0x100fe20008001205 */
[----:B------:R-:W-:Y:S01]  /*9920*/  ULDC.64 UR4, c[0x0][0x620] ;  /* 0x0001880000047ab9 */ /* 0x000fe20000000a00 */
[----:B------:R-:W-:Y:S01]  /*9930*/  SHF.R.U32.HI R4, RZ, UR7, R5 ;  /* 0x00000007ff047c19 */ /* 0x000fe20008011605 */
[----:B------:R-:W2:Y:S01]  /*9940*/  LDC R25, c[0x0][0x144] ;  /* 0x00005100ff197b82 */ /* 0x000ea20000000800 */
[----:B------:R-:W-:Y:S01]  /*9950*/  IADD3 R7, P1, RZ, -R8, RZ ;  /* 0x80000008ff077210 */ /* 0x000fe20007f3e0ff */
[----:B------:R-:W-:Y:S01]  /*9960*/  ULDC.64 UR8, c[0x0][0x640] ;  /* 0x0001900000087ab9 */ /* 0x000fe20000000a00 */
[----:B0-----:R-:W-:Y:S01]  /*9970*/  I2FP.F32.U32 R9, R14 ;  /* 0x0000000e00097245 */ /* 0x001fe20000201000 */
[----:B------:R-:W-:Y:S02]  /*9980*/  ULDC UR6, c[0x0][0x608] ;  /* 0x0001820000067ab9 */ /* 0x000fe40000000800 */
[----:B------:R-:W-:Y:S01]  /*9990*/  IMAD.X R4, RZ, RZ, ~R4, P1 ;  /* 0x000000ffff047224 */ /* 0x000fe200008e0e04 */
[----:B------:R-:W-:Y:S01]  /*99a0*/  ISETP.NE.U32.AND P1, PT, RZ, UR8, PT ;  /* 0x00000008ff007c0c */ /* 0x000fe2000bf25070 */
[----:B------:R-:W0:Y:S02]  /*99b0*/  LDC R21, c[0x0][0x148] ;  /* 0x00005200ff157b82 */ /* 0x000e240000000800 */
[----:B------:R-:W-:Y:S01]  /*99c0*/  IMAD R6, R4, UR4, RZ ;  /* 0x0000000404067c24 */ /* 0x000fe2000f8e02ff */
[----:B------:R-:W-:Y:S01]  /*99d0*/  ISETP.NE.AND.EX P1, PT, RZ, UR9, PT, P1 ;  /* 0x00000009ff007c0c */ /* 0x000fe2000bf25310 */
[----:B------:R-:W-:Y:S01]  /*99e0*/  IMAD.WIDE.U32 R4, R7, UR4, R16 ;  /* 0x0000000407047c25 */ /* 0x000fe2000f8e0010 */
[----:B------:R-:W-:-:S03]  /*99f0*/  ULDC UR4, c[0x0][0x150] ;  /* 0x0000540000047ab9 */ /* 0x000fc60000000800 */
[----:B------:R-:W-:Y:S02]  /*9a00*/  IMAD R7, R7, UR5, R6 ;  /* 0x0000000507077c24 */ /* 0x000fe4000f8e0206 */
[----:B------:R-:W-:Y:S01]  /*9a10*/  FMUL R6, R9, UR4 ;  /* 0x0000000409067c20 */ /* 0x000fe20008400000 */
[----:B------:R-:W-:Y:S01]  /*9a20*/  ULDC UR4, c[0x0][0x618] ;  /* 0x0001860000047ab9 */ /* 0x000fe20000000800 */
[----:B------:R-:W-:Y:S01]  /*9a30*/  ULDC UR5, c[0x0][0x154] ;  /* 0x0000550000057ab9 */ /* 0x000fe20000000800 */
[----:B------:R-:W-:-:S03]  /*9a40*/  IMAD.IADD R5, R5, 0x1, R7 ;  /* 0x0000000105057824 */ /* 0x000fc600078e0207 */
[----:B------:R-:W3:Y:S02]  /*9a50*/  F2I.U32.TRUNC.NTZ R6, R6 ;  /* 0x0000000600067305 */ /* 0x000ee4000020f000 */
[----:B------:R-:W-:Y:S02]  /*9a60*/  SHF.R.U64 R9, R4, UR4, R5 ;  /* 0x0000000404097c19 */ /* 0x000fe40008001205 */
[----:B-1----:R-:W-:-:S05]  /*9a70*/  I2FP.F32.U32 R4, R12 ;  /* 0x0000000c00047245 */ /* 0x002fca0000201000 */
[----:B------:R-:W-:Y:S01]  /*9a80*/  FMUL R22, R4, UR5 ;  /* 0x0000000504167c20 */ /* 0x000fe20008400000 */
[----:B------:R-:W-:Y:S01]  /*9a90*/  SHF.R.U32.HI R4, RZ, UR4, R5 ;  /* 0x00000004ff047c19 */ /* 0x000fe20008011605 */
[----:B------:R-:W-:-:S03]  /*9aa0*/  ULDC UR4, c[0x0][0x658] ;  /* 0x0001960000047ab9 */ /* 0x000fc60000000800 */
[--C-:B------:R-:W-:Y:S01]  /*9ab0*/  SHF.R.U64 R20, R9, UR6, R4.reuse ;  /* 0x0000000609147c19 */ /* 0x100fe20008001204 */
[----:B------:R-:W1:Y:S01]  /*9ac0*/  F2I.U32.TRUNC.NTZ R22, R22 ;  /* 0x0000001600167305 */ /* 0x000e62000020f000 */
[----:B------:R-:W-:Y:S01]  /*9ad0*/  SHF.R.U32.HI R5, RZ, UR6, R4 ;  /* 0x00000006ff057c19 */ /* 0x000fe20008011604 */
[----:B---3--:R-:W-:-:S03]  /*9ae0*/  IMAD.MOV R6, RZ, RZ, -R6 ;  /* 0x000000ffff067224 */ /* 0x008fc600078e0a06 */
[--C-:B------:R-:W-:Y:S01]  /*9af0*/  SHF.R.U64 R15, R20, UR4, R5.reuse ;  /* 0x00000004140f7c19 */ /* 0x100fe20008001205 */
[----:B--2---:R-:W-:Y:S01]  /*9b00*/  IMAD R14, R25, R6, R14 ;  /* 0x00000006190e7224 */ /* 0x004fe200078e020e */
[----:B------:R-:W-:-:S03]  /*9b10*/  SHF.R.U32.HI R23, RZ, UR4, R5 ;  /* 0x00000004ff177c19 */ /* 0x000fc60008011605 */
[----:B------:R-:W-:Y:S02]  /*9b20*/  IMAD.MOV.U32 R4, RZ, RZ, R15 ;  /* 0x000000ffff047224 */ /* 0x000fe400078e000f */
[----:B------:R-:W-:Y:S01]  /*9b30*/  IMAD.MOV.U32 R5, RZ, RZ, R23 ;  /* 0x000000ffff057224 */ /* 0x000fe200078e0017 */
[----:B-1----:R-:W-:Y:S06]  /*9b40*/  @!P1 BRA `(.L_x_305) ;  /* 0x0000000000289947 */ /* 0x002fec0003800000 */
[----:B------:R-:W-:Y:S02]  /*9b50*/  ULDC UR4, c[0x0][0x64c] ;  /* 0x0001930000047ab9 */ /* 0x000fe40000000800 */
[----:B------:R-:W-:-:S05]  /*9b60*/  IADD3 R5, P1, R15, UR4, RZ ;  /* 0x000000040f057c10 */ /* 0x000fca000ff3e0ff */
[----:B------:R-:W-:-:S04]  /*9b70*/  IMAD.X R23, RZ, RZ, R23, P1 ;  /* 0x000000ffff177224 */ /* 0x000fc800008e0617 */
[----:B------:R-:W-:-:S04]  /*9b80*/  IMAD.WIDE.U32 R6, R23, UR8, RZ ;  /* 0x0000000817067c25 */ /* 0x000fc8000f8e00ff */
[----:B------:R-:W-:-:S04]  /*9b90*/  IMAD.WIDE.U32 R6, P1, R5, UR9, R6 ;  /* 0x0000000905067c25 */ /* 0x000fc8000f820006 */
[----:B------:R-:W-:-:S04]  /*9ba0*/  IMAD.WIDE.U32 R4, R5, UR8, RZ ;  /* 0x0000000805047c25 */ /* 0x000fc8000f8e00ff */
[----:B------:R-:W-:Y:S01]  /*9bb0*/  IMAD.MOV.U32 R4, RZ, RZ, R7 ;  /* 0x000000ffff047224 */ /* 0x000fe200078e0007 */
[----:B------:R-:W-:Y:S01]  /*9bc0*/  IADD3 RZ, P3, R5, R6, RZ ;  /* 0x0000000605ff7210 */ /* 0x000fe20007f7e0ff */
[----:B------:R-:W-:-:S04]  /*9bd0*/  IMAD.X R5, RZ, RZ, RZ, P1 ;  /* 0x000000ffff057224 */ /* 0x000fc800008e06ff */
[----:B------:R-:W-:-:S08]  /*9be0*/  IMAD.WIDE.U32.X R4, R23, UR9, R4, P3 ;  /* 0x0000000917047c25 */ /* 0x000fd000098e0404 */
.L_x_305:
[----:B------:R-:W-:Y:S01]  /*9bf0*/  ISETP.NE.AND P1, PT, R2, 0x1, PT ;  /* 0x000000010200780c */ /* 0x000fe20003f25270 */
[----:B------:R-:W-:Y:S01]  /*9c00*/  ULDC UR4, c[0x0][0x648] ;  /* 0x0001920000047ab9 */ /* 0x000fe20000000800 */
[----:B------:R-:W-:Y:S01]  /*9c10*/  LOP3.LUT R20, R20, UR17, RZ, 0xc0, !PT ;  /* 0x0000001114147c12 */ /* 0x000fe2000f8ec0ff */
[----:B------:R-:W-:Y:S01]  /*9c20*/  IMAD.MOV R22, RZ, RZ, -R22 ;  /* 0x000000ffff167224 */ /* 0x000fe200078e0a16 */
[----:B------:R-:W-:Y:S01]  /*9c30*/  SHF.R.U64 R5, R4, UR4, R5 ;  /* 0x0000000404057c19 */ /* 0x000fe20008001205 */
[----:B------:R-:W-:Y:S01]  /*9c40*/  ULDC UR4, c[0x0][0x638] ;  /* 0x00018e0000047ab9 */ /* 0x000fe20000000800 */
[----:B------:R-:W-:Y:S01]  /*9c50*/  LOP3.LUT R6, R9, UR16, RZ, 0xc0, !PT ;  /* 0x0000001009067c12 */ /* 0x000fe2000f8ec0ff */
[----:B------:R-:W-:Y:S02]  /*9c60*/  ULDC UR5, c[0x0][0x610] ;  /* 0x0001840000057ab9 */ /* 0x000fe40000000800 */
[----:B------:R-:W-:Y:S02]  /*9c70*/  IMAD.MOV R4, RZ, RZ, -R5 ;  /* 0x000000ffff047224 */ /* 0x000fe400078e0a05 */
[----:B------:R-:W-:-:S02]  /*9c80*/  IMAD R5, R5, UR18, R20 ;  /* 0x0000001205057c24 */ /* 0x000fc4000f8e0214 */
[----:B0-----:R-:W-:Y:S02]  /*9c90*/  @P1 IMAD R14, R21, R22, R12 ;  /* 0x00000016150e1224 */ /* 0x001fe400078e020c */
[----:B------:R-:W-:Y:S01]  /*9ca0*/  IMAD R15, R4, UR4, R15 ;  /* 0x00000004040f7c24 */ /* 0x000fe2000f8e020f */
[----:B------:R-:W-:Y:S01]  /*9cb0*/  ULDC UR4, c[0x0][0x600] ;  /* 0x0001800000047ab9 */ /* 0x000fe20000000800 */
[----:B------:R-:W-:Y:S02]  /*9cc0*/  IMAD R14, R5, UR5, R14 ;  /* 0x00000005050e7c24 */ /* 0x000fe4000f8e020e */
[----:B------:R-:W-:Y:S02]  /*9cd0*/  IMAD R15, R15, UR4, R6 ;  /* 0x000000040f0f7c24 */ /* 0x000fe4000f8e0206 */
[----:B------:R-:W-:-:S03]  /*9ce0*/  IMAD.MOV.U32 R4, RZ, RZ, 0x1 ;  /* 0x00000001ff047424 */ /* 0x000fc600078e00ff */
[----:B------:R-:W-:Y:S02]  /*9cf0*/  SEL R9, R15, R14, !P1 ;  /* 0x0000000e0f097207 */ /* 0x000fe40004800000 */
[----:B------:R-:W-:-:S07]  /*9d00*/  SEL R7, R14, R15, !P1 ;  /* 0x0000000f0e077207 */ /* 0x000fce0004800000 */
.L_x_303:
[----:B------:R-:W-:Y:S05]  /*9d10*/  BSYNC B1 ;  /* 0x0000000000017941 */ /* 0x000fea0003800000 */
.L_x_302:
[----:B------:R-:W-:-:S13]  /*9d20*/  LOP3.LUT P1, RZ, R4, 0xff, RZ, 0xc0, !PT ;  /* 0x000000ff04ff7812 */ /* 0x000fda000782c0ff */
[----:B------:R-:W-:Y:S05]  /*9d30*/  @P1 BRA `(.L_x_306) ;  /* 0xfffffff400481947 */ /* 0x000fea000383ffff */
[----:B------:R-:W-:Y:S05]  /*9d40*/  BSYNC B0 ;  /* 0x0000000000007941 */ /* 0x000fea0003800000 */
.L_x_294:
[----:B------:R-:W-:-:S03]  /*9d50*/  UMOV UR4, 0xffffffff ;  /* 0xffffffff00047882 */ /* 0x000fc60000000000 */
[----:B------:R-:W-:Y:S05]  /*9d60*/  BRA.DIV UR4, `(.L_x_307) ;  /* 0x0000000204cc7947 */ /* 0x000fea000b800000 */
[----:B------:R-:W-:-:S13]  /*9d70*/  ELECT P6, URZ, PT ;  /* 0x00000000003f782f */ /* 0x000fda00038c0000 */
.L_x_319:
[----:B------:R-:W-:Y:S04]  /*9d80*/  BSSY B0, `(.L_x_308) ;  /* 0x0000019000007945 */ /* 0x000fe80003800000 */
[----:B------:R-:W-:Y:S05]  /*9d90*/  @!P6 BRA `(.L_x_309) ;  /* 0x00000000005ce947 */ /* 0x000fea0003800000 */
[----:B------:R-:W-:-:S04]  /*9da0*/  LOP3.LUT R19, R19, 0x2, RZ, 0xfc, !PT ;  /* 0x0000000213137812 */ /* 0x000fc800078efcff */
[----:B------:R-:W-:-:S13]  /*9db0*/  ISETP.NE.AND P0, PT, R19, 0x3, PT ;  /* 0x000000031300780c */ /* 0x000fda0003f05270 */
[----:B------:R-:W-:Y:S05]  /*9dc0*/  @!P0 BRA `(.L_x_310) ;  /* 0x0000000000048947 */ /* 0x000fea0003800000 */
[----:B------:R-:W-:Y:S01]  /*9dd0*/  BPT.TRAP 0x1 ;  /* 0x000000040000795c */ /* 0x000fe20000300000 */
.L_x_310:
[----:B------:R-:W0:Y:S01]  /*9de0*/  S2R R5, SR_CgaCtaId ;  /* 0x0000000000057919 */ /* 0x000e220000008800 */
[----:B------:R-:W-:Y:S02]  /*9df0*/  MOV R2, 0x400 ;  /* 0x0000040000027802 */ /* 0x000fe40000000f00 */
[----:B------:R-:W-:Y:S02]  /*9e00*/  SHF.L.U32 R4, R3, 0x1f, RZ ;  /* 0x0000001f03047819 */ /* 0x000fe400000006ff */
[----:B0-----:R-:W-:-:S05]  /*9e10*/  LEA R5, R5, R2, 0x18 ;  /* 0x0000000205057211 */ /* 0x001fca00078ec0ff */
[----:B------:R-:W-:-:S04]  /*9e20*/  VIADD R5, R5, 0x10 ;  /* 0x0000001005057836 */ /* 0x000fc80000000000 */
[C---:B------:R-:W-:Y:S02]  /*9e30*/  IMAD R7, R0.reuse, 0x8, R5 ;  /* 0x0000000800077824 */ /* 0x040fe400078e0205 */
[----:B------:R-:W-:Y:S02]  /*9e40*/  VIADD R0, R0, 0x1 ;  /* 0x0000000100007836 */ /* 0x000fe40000000000 */
[----:B------:R-:W0:Y:S03]  /*9e50*/  SYNCS.PHASECHK.TRANS64.TRYWAIT P0, [R7+URZ], R4 ;  /* 0x00000004070075a7 */ /* 0x000e26000800017f */
[----:B------:R-:W-:-:S04]  /*9e60*/  ISETP.NE.AND P1, PT, R0, 0x2, PT ;  /* 0x000000020000780c */ /* 0x000fc80003f25270 */
[----:B------:R-:W-:Y:S02]  /*9e70*/  SEL R2, RZ, 0x1, P1 ;  /* 0x00000001ff027807 */ /* 0x000fe40000800000 */
[----:B------:R-:W-:Y:S02]  /*9e80*/  SEL R0, R0, RZ, P1 ;  /* 0x000000ff00007207 */ /* 0x000fe40000800000 */
[----:B------:R-:W-:Y:S01]  /*9e90*/  LOP3.LUT R2, R3, R2, RZ, 0x3c, !PT ;  /* 0x0000000203027212 */ /* 0x000fe200078e3cff */
[----:B0-----:R-:W-:Y:S06]  /*9ea0*/  @!P0 BRA `(.L_x_311) ;  /* 0x00000000009c8947 */ /* 0x001fec0003800000 */
.L_x_320:
[----:B------:R-:W-:Y:S01]  /*9eb0*/  IMAD R5, R0, 0x8, R5 ;  /* 0x0000000800057824 */ /* 0x000fe200078e0205 */
[----:B------:R-:W-:-:S07]  /*9ec0*/  SHF.L.U32 R0, R2, 0x1f, RZ ;  /* 0x0000001f02007819 */ /* 0x000fce00000006ff */
.L_x_312:
[----:B-1----:R1:W2:Y:S02]  /*9ed0*/  SYNCS.PHASECHK.TRANS64.TRYWAIT P0, [R5+URZ], R0 ;  /* 0x00000000050075a7 */ /* 0x0022a4000800017f */
[----:B--2---:R-:W-:Y:S05]  /*9ee0*/  @!P0 NANOSLEEP.SYNCS 0x989680 ;  /* 0x009896800000895d */ /* 0x004fea0003900000 */
[----:B------:R-:W2:Y:S02]  /*9ef0*/  @!P0 SYNCS.PHASECHK.TRANS64 P0, [R5+URZ], R0 ;  /* 0x00000000050085a7 */ /* 0x000ea4000800007f */
[----:B--2---:R-:W-:Y:S05]  /*9f00*/  @!P0 BRA `(.L_x_312) ;  /* 0xfffffffc00f08947 */ /* 0x004fea000383ffff */
.L_x_309:
[----:B------:R-:W-:Y:S05]  /*9f10*/  BSYNC B0 ;  /* 0x0000000000007941 */ /* 0x000fea0003800000 */
.L_x_308:
[----:B------:R-:W-:Y:S05]  /*9f20*/  EXIT ;  /* 0x000000000000794d */ /* 0x000fea0003800000 */
.L_x_17:
[----:B----4-:R4:W0:Y:S02]  /*9f30*/  SYNCS.PHASECHK.TRANS64.TRYWAIT P1, [R3+URZ], R0 ;  /* 0x00000000030075a7 */ /* 0x010824000802017f */
[----:B0-----:R-:W-:Y:S05]  /*9f40*/  @!P1 NANOSLEEP.SYNCS 0x989680 ;  /* 0x009896800000995d */ /* 0x001fea0003900000 */
[----:B------:R-:W0:Y:S02]  /*9f50*/  @!P1 SYNCS.PHASECHK.TRANS64 P1, [R3+URZ], R0 ;  /* 0x00000000030095a7 */ /* 0x000e24000802007f */
[----:B0-----:R-:W-:Y:S05]  /*9f60*/  @!P1 BRA `(.L_x_17) ;  /* 0xfffffffc00f09947 */ /* 0x001fea000383ffff */
[----:B------:R-:W-:Y:S05]  /*9f70*/  BRA `(.L_x_16) ;  /* 0xffffff7000ac7947 */ /* 0x000fea000383ffff */
.L_x_22:
[----:B-1----:R1:W3:Y:S02]  /*9f80*/  SYNCS.PHASECHK.TRANS64.TRYWAIT P1, [R5+URZ], R4 ;  /* 0x00000004050075a7 */ /* 0x0022e4000802017f */
[----:B---3--:R-:W-:Y:S05]  /*9f90*/  @!P1 NANOSLEEP.SYNCS 0x989680 ;  /* 0x009896800000995d */ /* 0x008fea0003900000 */
[----:B------:R-:W3:Y:S02]  /*9fa0*/  @!P1 SYNCS.PHASECHK.TRANS64 P1, [R5+URZ], R4 ;  /* 0x00000004050095a7 */ /* 0x000ee4000802007f */
[----:B---3--:R-:W-:Y:S05]  /*9fb0*/  @!P1 BRA `(.L_x_22) ;  /* 0xfffffffc00f09947 */ /* 0x008fea000383ffff */
[----:B------:R-:W-:Y:S05]  /*9fc0*/  BRA `(.L_x_21) ;  /* 0xffffff7400e87947 */ /* 0x000fea000383ffff */
.L_x_295:
[----:B------:R-:W-:Y:S01]  /*9fd0*/  BSSY B1, `(.L_x_313) ;  /* 0x0000006000017945 */ /* 0x000fe20003800000 */
[----:B------:R-:W-:-:S07]  /*9fe0*/  IMAD.MOV.U32 R15, RZ, RZ, -0x1 ;  /* 0xffffffffff0f7424 */ /* 0x000fce00078e00ff */
[----:B------:R-:W-:Y:S05]  /*9ff0*/  WARPSYNC.COLLECTIVE R15, `(.L_x_314) ;  /* 0x000000000f0c7348 */ /* 0x000fea0003c00000 */
[----:B------:R-:W-:Y:S02]  /*a000*/  ELECT P6, UR62, PT ;  /* 0x00000000003e782f */ /* 0x000fe400038c0000 */
[----:B------:R-:W-:Y:S01]  /*a010*/  MOV R14, UR62 ;  /* 0x0000003e000e7c02 */ /* 0x000fe20008000f00 */
[----:B------:R-:W-:Y:S10]  /*a020*/  ENDCOLLECTIVE ;  /* 0x000000000000791b */ /* 0x000ff40003800000 */
.L_x_314:
[----:B------:R-:W-:Y:S05]  /*a030*/  BSYNC B1 ;  /* 0x0000000000017941 */ /* 0x000fea0003800000 */
.L_x_313:
[----:B------:R-:W-:Y:S05]  /*a040*/  BRA `(.L_x_315) ;  /* 0xfffffff000907947 */ /* 0x000fea000383ffff */
.L_x_298:
[----:B0-----:R0:W1:Y:S02]  /*a050*/  SYNCS.PHASECHK.TRANS64.TRYWAIT P1, [R12+URZ+0x10], R7 ;  /* 0x000010070c0075a7 */ /* 0x001064000802017f */
[----:B-1----:R-:W-:Y:S05]  /*a060*/  @!P1 NANOSLEEP.SYNCS 0x989680 ;  /* 0x009896800000995d */ /* 0x002fea0003900000 */
[----:B------:R-:W1:Y:S02]  /*a070*/  @!P1 SYNCS.PHASECHK.TRANS64 P1, [R12+URZ+0x10], R7 ;  /* 0x000010070c0095a7 */ /* 0x000e64000802007f */
[----:B-1----:R-:W-:Y:S05]  /*a080*/  @!P1 BRA `(.L_x_298) ;  /* 0xfffffffc00f09947 */ /* 0x002fea000383ffff */
[----:B------:R-:W-:Y:S05]  /*a090*/  BRA `(.L_x_316) ;  /* 0xfffffff000c47947 */ /* 0x000fea000383ffff */
.L_x_307:
[----:B------:R-:W-:Y:S01]  /*a0a0*/  BSSY B0, `(.L_x_317) ;  /* 0x0000006000007945 */ /* 0x000fe20003800000 */
[----:B------:R-:W-:-:S07]  /*a0b0*/  IMAD.MOV.U32 R15, RZ, RZ, -0x1 ;  /* 0xffffffffff0f7424 */ /* 0x000fce00078e00ff */
[----:B------:R-:W-:Y:S05]  /*a0c0*/  WARPSYNC.COLLECTIVE R15, `(.L_x_318) ;  /* 0x000000000f0c7348 */ /* 0x000fea0003c00000 */
[----:B------:R-:W-:Y:S02]  /*a0d0*/  ELECT P6, UR62, PT ;  /* 0x00000000003e782f */ /* 0x000fe400038c0000 */
[----:B------:R-:W-:Y:S01]  /*a0e0*/  MOV R14, UR62 ;  /* 0x0000003e000e7c02 */ /* 0x000fe20008000f00 */
[----:B------:R-:W-:Y:S10]  /*a0f0*/  ENDCOLLECTIVE ;  /* 0x000000000000791b */ /* 0x000ff40003800000 */
.L_x_318:
[----:B------:R-:W-:Y:S05]  /*a100*/  BSYNC B0 ;  /* 0x0000000000007941 */ /* 0x000fea0003800000 */
.L_x_317:
[----:B------:R-:W-:Y:S05]  /*a110*/  BRA `(.L_x_319) ;  /* 0xfffffffc00187947 */ /* 0x000fea000383ffff */
.L_x_311:
[----:B0-----:R0:W1:Y:S02]  /*a120*/  SYNCS.PHASECHK.TRANS64.TRYWAIT P0, [R7+URZ], R4 ;  /* 0x00000004070075a7 */ /* 0x001064000800017f */
[----:B-1----:R-:W-:Y:S05]  /*a130*/  @!P0 NANOSLEEP.SYNCS 0x989680 ;  /* 0x009896800000895d */ /* 0x002fea0003900000 */
[----:B------:R-:W1:Y:S02]  /*a140*/  @!P0 SYNCS.PHASECHK.TRANS64 P0, [R7+URZ], R4 ;  /* 0x00000004070085a7 */ /* 0x000e64000800007f */
[----:B-1----:R-:W-:Y:S05]  /*a150*/  @!P0 BRA `(.L_x_311) ;  /* 0xfffffffc00f08947 */ /* 0x002fea000383ffff */
[----:B------:R-:W-:Y:S05]  /*a160*/  BRA `(.L_x_320) ;  /* 0xfffffffc00507947 */ /* 0x000fea000383ffff */
.L_x_321:
[----:B------:R-:W-:-:S00]  /*a170*/  BRA `(.L_x_321) ;  /* 0xfffffffc00fc7947 */ /* 0x000fc0000383ffff */
[----:B------:R-:W-:-:S00]  /*a180*/  NOP ;  /* 0x0000000000007918 */ /* 0x000fc00000000000 */
[----:B------:R-:W-:-:S00]  /*a190*/  NOP ;  /* 0x0000000000007918 */ /* 0x000fc00000000000 */
[----:B------:R-:W-:-:S00]  /*a1a0*/  NOP ;  /* 0x0000000000007918 */ /* 0x000fc00000000000 */
[----:B------:R-:W-:-:S00]  /*a1b0*/  NOP ;  /* 0x0000000000007918 */ /* 0x000fc00000000000 */
[----:B------:R-:W-:-:S00]  /*a1c0*/  NOP ;  /* 0x0000000000007918 */ /* 0x000fc00000000000 */
[----:B------:R-:W-:-:S00]  /*a1d0*/  NOP ;  /* 0x0000000000007918 */ /* 0x000fc00000000000 */
[----:B------:R-:W-:-:S00]  /*a1e0*/  NOP ;  /* 0x0000000000007918 */ /* 0x000fc00000000000 */
[----:B------:R-:W-:-:S00]  /*a1f0*/  NOP ;  /* 0x0000000000007918 */ /* 0x000fc00000000000 */
.L_x_322:


//--------------------- .nv.global.init           --------------------------
	.section	.nv.global.init,"aw",@progbits
.nv.global.init:
	.type		$str$22,@object
	.size		$str$22,($str$23 - $str$22)
$str$22:
        /*0000*/ 	.byte	0x6b, 0x5f, 0x74, 0x69, 0x6c, 0x65, 0x5f, 0x63, 0x6f, 0x75, 0x6e, 0x74, 0x20, 0x3e, 0x3d, 0x20
        /*0010*/ 	.byte	0x31, 0x00
	.type		$str$23,@object
	.size		$str$23,(__unnamed_1 - $str$23)
$str$23:
        /*0012*/ 	.byte	0x2f, 0x74, 0x6d, 0x70, 0x2f, 0x63, 0x75, 0x74, 0x6c, 0x61, 0x73, 0x73, 0x5f, 0x73, 0x77, 0x65
        /*0022*/ 	.byte	0x65, 0x70, 0x5f, 0x73, 0x72, 0x63, 0x2f, 0x69, 0x6e, 0x63, 0x6c, 0x75, 0x64, 0x65, 0x2f, 0x63
        /*0032*/ 	.byte	0x75, 0x74, 0x6c, 0x61, 0x73, 0x73, 0x2f, 0x67, 0x65, 0x6d, 0x6d, 0x2f, 0x63, 0x6f, 0x6c, 0x6c
        /*0042*/ 	.byte	0x65, 0x63, 0x74, 0x69, 0x76, 0x65, 0x2f, 0x73, 0x6d, 0x39, 0x30, 0x5f, 0x6d, 0x6d, 0x61, 0x5f
        /*0052*/ 	.byte	0x74, 0x6d, 0x61, 0x5f, 0x67, 0x6d, 0x6d, 0x61, 0x5f, 0x73, 0x73, 0x5f, 0x77, 0x61, 0x72, 0x70
        /*0062*/ 	.byte	0x73, 0x70, 0x65, 0x63, 0x69, 0x61, 0x6c, 0x69, 0x7a, 0x65, 0x64, 0x2e, 0x68, 0x70, 0x70, 0x00
	.type		__unnamed_1,@object
	.size		__unnamed_1,(.L_0 - __unnamed_1)
__unnamed_1:
        /*0072*/ 	.byte	0x76, 0x6f, 0x69, 0x64, 0x20, 0x63, 0x75, 0x74, 0x6c, 0x61, 0x73, 0x73, 0x3a, 0x3a, 0x67, 0x65
        /* <DEDUP_REMOVED lines=172> */
        /*0b42*/ 	.byte	0x74, 0x69, 0x74, 0x79, 0x5d, 0x00
.L_0:


//--------------------- .nv.shared._ZN7cutlass13device_kernelINS_4gemm6kernel13GemmUniversalIN4cute5tupleIJiiiiEEENS1_10collective13CollectiveMmaINS1_34MainloopSm90TmaGmmaWarpSpecializedILi2ENS5_IJNS4_1CILi1EEESB_SB_EEENS1_35KernelTmaWarpSpecializedCooperativeEEENS5_IJNSA_ILi256EEENSA_ILi128EEESG_EEEaNS5_IJlSB_lEEEaSI_NS4_8TiledMMAINS4_8MMA_AtomIJNS4_4SM904GMMA27MMA_64x128x32_S32S8S8_SS_TNEEEENS4_6LayoutINS5_IJNSA_ILi2EEESB_SB_EEENS5_IJSB_NSA_ILi0EEESS_EEEEENS5_IJNS4_10UnderscoreESV_SV_EEEEENS4_13SM90_TMA_LOADENS4_14ComposedLayoutINS4_7SwizzleILi3ELi4ELi3EEENS4_18smem_ptr_flag_bitsILi8EEENSP_INS5_IJNSA_ILi8EEESG_EEENS5_IJSG_SB_EEEEEEEvNS4_8identityESY_S18_vS19_EENS_8epilogue10collective6detail29Sm90TmaWarpSpecializedAdapterINS1C_15DefaultEpilogueIaSI_SI_NS1B_6thread17LinearCombinationIaLi1EiiLNS1G_9ScaleType4KindE0ELNS_15FloatRoundStyleE2EaEENS1_15EpilogueDefaultEEEEEvvEEEEvNT_6ParamsE --------------------------
	.section	.nv.shared._ZN7cutlass13device_kernelINS_4gemm6kernel13GemmUniversalIN4cute5tupleIJiiiiEEENS1_10collective13CollectiveMmaINS1_34MainloopSm90TmaGmmaWarpSpecializedILi2ENS5_IJNS4_1CILi1EEESB_SB_EEENS1_35KernelTmaWarpSpecializedCooperativeEEENS5_IJNSA_ILi256EEENSA_ILi128EEESG_EEEaNS5_IJlSB_lEEEaSI_NS4_8TiledMMAINS4_8MMA_AtomIJNS4_4SM904GMMA27MMA_64x128x32_S32S8S8_SS_TNEEEENS4_6LayoutINS5_IJNSA_ILi2EEESB_SB_EEENS5_IJSB_NSA_ILi0EEESS_EEEEENS5_IJNS4_10UnderscoreESV_SV_EEEEENS4_13SM90_TMA_LOADENS4_14ComposedLayoutINS4_7SwizzleILi3ELi4ELi3EEENS4_18smem_ptr_flag_bitsILi8EEENSP_INS5_IJNSA_ILi8EEESG_EEENS5_IJSG_SB_EEEEEEEvNS4_8identityESY_S18_vS19_EENS_8epilogue10collective6detail29Sm90TmaWarpSpecializedAdapterINS1C_15DefaultEpilogueIaSI_SI_NS1B_6thread17LinearCombinationIaLi1EiiLNS1G_9ScaleType4KindE0ELNS_15FloatRoundStyleE2EaEENS1_15EpilogueDefaultEEEEEvvEEEEvNT_6ParamsE,"aw",@nobits
	.sectionflags	@""
	.align	16
	.zero		1024


//--------------------- .nv.shared.reserved.0     --------------------------
	.section	.nv.shared.reserved.0,"aw",@nobits
	.weak		__nv_reservedSMEM_offset_0_alias
	.size		__nv_reservedSMEM_offset_0_alias, 0, 0
	.other		__nv_reservedSMEM_offset_0_alias,@"STO_CUDA_RESERVED_SHARED STV_DEFAULT"
__nv_reservedSMEM_offset_0_alias:
	.zero		0


//--------------------- .nv.global                --------------------------
	.section	.nv.global,"aw",@nobits
.nv.global:
	.type		_ZN40_INTERNAL_aaa51d7b_4_k_cu_d5dd61de_302904cute1_E,@object
	.size		_ZN40_INTERNAL_aaa51d7b_4_k_cu_d5dd61de_302904cute1_E,(_ZN40_INTERNAL_aaa51d7b_4_k_cu_d5dd61de_302904cuda3std3__45__cpo6cbeginE - _ZN40_INTERNAL_aaa51d7b_4_k_cu_d5dd61de_302904cute1_E)
_ZN40_INTERNAL_aaa51d7b_4_k_cu_d5dd61de_302904cute1_E:
	.zero		1
	.type		_ZN40_INTERNAL_aaa51d7b_4_k_cu_d5dd61de_302904cuda3std3__45__cpo6cbeginE,@object
	.size		_ZN40_INTERNAL_aaa51d7b_4_k_cu_d5dd61de_302904cuda3std3__45__cpo6cbeginE,(_ZN40_INTERNAL_aaa51d7b_4_k_cu_d5dd61de_302904cuda3std3__48in_placeE - _ZN40_INTERNAL_aaa51d7b_4_k_cu_d5dd61de_302904cuda3std3__45__cpo6cbeginE)
_ZN40_INTERNAL_aaa51d7b_4_k_cu_d5dd61de_302904cuda3std3__45__cpo6cbeginE:
	.zero		1
	.type		_ZN40_INTERNAL_aaa51d7b_4_k_cu_d5dd61de_302904cuda3std3__48in_placeE,@object
	.size		_ZN40_INTERNAL_aaa51d7b_4_k_cu_d5dd61de_302904cuda3std3__48in_placeE,(_ZN40_INTERNAL_aaa51d7b_4_k_cu_d5dd61de_302904cuda3std6ranges3__45__cpo9iter_moveE - _ZN40_INTERNAL_aaa51d7b_4_k_cu_d5dd61de_302904cuda3std3__48in_placeE)
_ZN40_INTERNAL_aaa51d7b_4_k_cu_d5dd61de_302904cuda3std3__48in_placeE:
	.zero		1
	.type		_ZN40_INTERNAL_aaa51d7b_4_k_cu_d5dd61de_302904cuda3std6ranges3__45__cpo9iter_moveE,@object
	.size		_ZN40_INTERNAL_aaa51d7b_4_k_cu_d5dd61de_302904cuda3std6ranges3__45__cpo9iter_moveE,(_ZN40_INTERNAL_aaa51d7b_4_k_cu_d5dd61de_302904cuda3std3__45__cpo5beginE - _ZN40_INTERNAL_aaa51d7b_4_k_cu_d5dd61de_302904cuda3std6ranges3__45__cpo9iter_moveE)
_ZN40_INTERNAL_aaa51d7b_4_k_cu_d5dd61de_302904cuda3std6ranges3__45__cpo9iter_moveE:
	.zero		1
	.type		_ZN40_INTERNAL_aaa51d7b_4_k_cu_d5dd61de_302904cuda3std3__45__cpo5beginE,@object
	.size		_ZN40_INTERNAL_aaa51d7b_4_k_cu_d5dd61de_302904cuda3std3__45__cpo5beginE,(_ZN40_INTERNAL_aaa51d7b_4_k_cu_d5dd61de_302904cuda3std3__442_GLOBAL__N__aaa51d7b_4_k_cu_d5dd61de_302906ignoreE - _ZN40_INTERNAL_aaa51d7b_4_k_cu_d5dd61de_302904cuda3std3__45__cpo5beginE)
_ZN40_INTERNAL_aaa51d7b_4_k_cu_d5dd61de_302904cuda3std3__45__cpo5beginE:
	.zero		1
	.type		_ZN40_INTERNAL_aaa51d7b_4_k_cu_d5dd61de_302904cuda3std3__442_GLOBAL__N__aaa51d7b_4_k_cu_d5dd61de_302906ignoreE,@object
	.size		_ZN40_INTERNAL_aaa51d7b_4_k_cu_d5dd61de_302904cuda3std3__442_GLOBAL__N__aaa51d7b_4_k_cu_d5dd61de_302906ignoreE,(_ZN40_INTERNAL_aaa51d7b_4_k_cu_d5dd61de_302904cute7productE - _ZN40_INTERNAL_aaa51d7b_4_k_cu_d5dd61de_302904cuda3std3__442_GLOBAL__N__aaa51d7b_4_k_cu_d5dd61de_302906ignoreE)
_ZN40_INTERNAL_aaa51d7b_4_k_cu_d5dd61de_302904cuda3std3__442_GLOBAL__N__aaa51d7b_4_k_cu_d5dd61de_302906ignoreE:
	.zero		1
	.type		_ZN40_INTERNAL_aaa51d7b_4_k_cu_d5dd61de_302904cute7productE,@object
	.size		_ZN40_INTERNAL_aaa51d7b_4_k_cu_d5dd61de_302904cute7productE,(_ZN40_INTERNAL_aaa51d7b_4_k_cu_d5dd61de_302904cuda3std3__45__cpo3endE - _ZN40_INTERNAL_aaa51d7b_4_k_cu_d5dd61de_302904cute7productE)
_ZN40_INTERNAL_aaa51d7b_4_k_cu_d5dd61de_302904cute7productE:
	.zero		1
	.type		_ZN40_INTERNAL_aaa51d7b_4_k_cu_d5dd61de_302904cuda3std3__45__cpo3endE,@object
	.size		_ZN40_INTERNAL_aaa51d7b_4_k_cu_d5dd61de_302904cuda3std3__45__cpo3endE,(_ZN40_INTERNAL_aaa51d7b_4_k_cu_d5dd61de_302904cuda3std3__419piecewise_constructE - _ZN40_INTERNAL_aaa51d7b_4_k_cu_d5dd61de_302904cuda3std3__45__cpo3endE)
_ZN40_INTERNAL_aaa51d7b_4_k_cu_d5dd61de_302904cuda3std3__45__cpo3endE:
	.zero		1
	.type		_ZN40_INTERNAL_aaa51d7b_4_k_cu_d5dd61de_302904cuda3std3__419piecewise_constructE,@object
	.size		_ZN40_INTERNAL_aaa51d7b_4_k_cu_d5dd61de_302904cuda3std3__419piecewise_constructE,(_ZN40_INTERNAL_aaa51d7b_4_k_cu_d5dd61de_302904cuda3std3__45__cpo4cendE - _ZN40_INTERNAL_aaa51d7b_4_k_cu_d5dd61de_302904cuda3std3__419piecewise_constructE)
_ZN40_INTERNAL_aaa51d7b_4_k_cu_d5dd61de_302904cuda3std3__419piecewise_constructE:
	.zero		1
	.type		_ZN40_INTERNAL_aaa51d7b_4_k_cu_d5dd61de_302904cuda3std3__45__cpo4cendE,@object
	.size		_ZN40_INTERNAL_aaa51d7b_4_k_cu_d5dd61de_302904cuda3std3__45__cpo4cendE,(_ZN40_INTERNAL_aaa51d7b_4_k_cu_d5dd61de_302904cuda3std6ranges3__45__cpo4swapE - _ZN40_INTERNAL_aaa51d7b_4_k_cu_d5dd61de_302904cuda3std3__45__cpo4cendE)
_ZN40_INTERNAL_aaa51d7b_4_k_cu_d5dd61de_302904cuda3std3__45__cpo4cendE:
	.zero		1
	.type		_ZN40_INTERNAL_aaa51d7b_4_k_cu_d5dd61de_302904cuda3std6ranges3__45__cpo4swapE,@object
	.size		_ZN40_INTERNAL_aaa51d7b_4_k_cu_d5dd61de_302904cuda3std6ranges3__45__cpo4swapE,(.L_8 - _ZN40_INTERNAL_aaa51d7b_4_k_cu_d5dd61de_302904cuda3std6ranges3__45__cpo4swapE)
_ZN40_INTERNAL_aaa51d7b_4_k_cu_d5dd61de_302904cuda3std6ranges3__45__cpo4swapE:
	.zero		1
.L_8:


//--------------------- .nv.constant0._ZN7cutlass13device_kernelINS_4gemm6kernel13GemmUniversalIN4cute5tupleIJiiiiEEENS1_10collective13CollectiveMmaINS1_34MainloopSm90TmaGmmaWarpSpecializedILi2ENS5_IJNS4_1CILi1EEESB_SB_EEENS1_35KernelTmaWarpSpecializedCooperativeEEENS5_IJNSA_ILi256EEENSA_ILi128EEESG_EEEaNS5_IJlSB_lEEEaSI_NS4_8TiledMMAINS4_8MMA_AtomIJNS4_4SM904GMMA27MMA_64x128x32_S32S8S8_SS_TNEEEENS4_6LayoutINS5_IJNSA_ILi2EEESB_SB_EEENS5_IJSB_NSA_ILi0EEESS_EEEEENS5_IJNS4_10UnderscoreESV_SV_EEEEENS4_13SM90_TMA_LOADENS4_14ComposedLayoutINS4_7SwizzleILi3ELi4ELi3EEENS4_18smem_ptr_flag_bitsILi8EEENSP_INS5_IJNSA_ILi8EEESG_EEENS5_IJSG_SB_EEEEEEEvNS4_8identityESY_S18_vS19_EENS_8epilogue10collective6detail29Sm90TmaWarpSpecializedAdapterINS1C_15DefaultEpilogueIaSI_SI_NS1B_6thread17LinearCombinationIaLi1EiiLNS1G_9ScaleType4KindE0ELNS_15FloatRoundStyleE2EaEENS1_15EpilogueDefaultEEEEEvvEEEEvNT_6ParamsE --------------------------
	.section	.nv.constant0._ZN7cutlass13device_kernelINS_4gemm6kernel13GemmUniversalIN4cute5tupleIJiiiiEEENS1_10collective13CollectiveMmaINS1_34MainloopSm90TmaGmmaWarpSpecializedILi2ENS5_IJNS4_1CILi1EEESB_SB_EEENS1_35KernelTmaWarpSpecializedCooperativeEEENS5_IJNSA_ILi256EEENSA_ILi128EEESG_EEEaNS5_IJlSB_lEEEaSI_NS4_8TiledMMAINS4_8MMA_AtomIJNS4_4SM904GMMA27MMA_64x128x32_S32S8S8_SS_TNEEEENS4_6LayoutINS5_IJNSA_ILi2EEESB_SB_EEENS5_IJSB_NSA_ILi0EEESS_EEEEENS5_IJNS4_10UnderscoreESV_SV_EEEEENS4_13SM90_TMA_LOADENS4_14ComposedLayoutINS4_7SwizzleILi3ELi4ELi3EEENS4_18smem_ptr_flag_bitsILi8EEENSP_INS5_IJNSA_ILi8EEESG_EEENS5_IJSG_SB_EEEEEEEvNS4_8identityESY_S18_vS19_EENS_8epilogue10collective6detail29Sm90TmaWarpSpecializedAdapterINS1C_15DefaultEpilogueIaSI_SI_NS1B_6thread17LinearCombinationIaLi1EiiLNS1G_9ScaleType4KindE0ELNS_15FloatRoundStyleE2EaEENS1_15EpilogueDefaultEEEEEvvEEEEvNT_6ParamsE,"a",@progbits
	.sectionflags	@""
	.align	4
.nv.constant0._ZN7cutlass13device_kernelINS_4gemm6kernel13GemmUniversalIN4cute5tupleIJiiiiEEENS1_10collective13CollectiveMmaINS1_34MainloopSm90TmaGmmaWarpSpecializedILi2ENS5_IJNS4_1CILi1EEESB_SB_EEENS1_35KernelTmaWarpSpecializedCooperativeEEENS5_IJNSA_ILi256EEENSA_ILi128EEESG_EEEaNS5_IJlSB_lEEEaSI_NS4_8TiledMMAINS4_8MMA_AtomIJNS4_4SM904GMMA27MMA_64x128x32_S32S8S8_SS_TNEEEENS4_6LayoutINS5_IJNSA_ILi2EEESB_SB_EEENS5_IJSB_NSA_ILi0EEESS_EEEEENS5_IJNS4_10UnderscoreESV_SV_EEEEENS4_13SM90_TMA_LOADENS4_14ComposedLayoutINS4_7SwizzleILi3ELi4ELi3EEENS4_18smem_ptr_flag_bitsILi8EEENSP_INS5_IJNSA_ILi8EEESG_EEENS5_IJSG_SB_EEEEEEEvNS4_8identityESY_S18_vS19_EENS_8epilogue10collective6detail29Sm90TmaWarpSpecializedAdapterINS1C_15DefaultEpilogueIaSI_SI_NS1B_6thread17LinearCombinationIaLi1EiiLNS1G_9ScaleType4KindE0ELNS_15FloatRoundStyleE2EaEENS1_15EpilogueDefaultEEEEEvvEEEEvNT_6ParamsE:
	.zero		1664


//--------------------- SYMBOLS --------------------------

	.type		.nv.reservedSmem.offset0,@object
	.size		.nv.reservedSmem.offset0,0x4
	.type		__assertfail,@function
